	.target	sm_100a

	.elftype	@"ET_EXEC"


//--------------------- .note.nv.tkinfo           --------------------------
	.section	.note.nv.tkinfo,"",@"SHT_NOTE"
	.sectionflags	@"SHF_NOTE_NV_TKINFO"
	.tkinfo
        /*0018*/ 	.word	0x00000002
        /*0030*/ 	.string	""
        /*0030*/ 	.string	"ptxas"
        /*0030*/ 	.string	"Cuda compilation tools, release 13.0, V13.0.88"
        /*0030*/ 	.string	"Build cuda_13.0.r13.0/compiler.36424714_0"
        /*0030*/ 	.string	"-arch sm_100a -m 64 "



//--------------------- .note.nv.cuinfo           --------------------------
	.section	.note.nv.cuinfo,"",@"SHT_NOTE"
	.sectionflags	@"SHF_NOTE_NV_CUINFO"
        /*0018*/ 	.short	0x0002
        /*001a*/ 	.short	0x0064
        /*001c*/ 	.short	0x0082
	.zero		2


//--------------------- .nv.info                  --------------------------
	.section	.nv.info,"",@"SHT_CUDA_INFO"
	.align	4


	//----- nvinfo : EIATTR_REGCOUNT
	.align		4
        /*0000*/ 	.byte	0x04, 0x2f
        /*0002*/ 	.short	(.L_19 - .L_18)
	.align		4
.L_18:
        /*0004*/ 	.word	index@(_ZN7cutlass13device_kernelINS_4gemm6kernel13GemmUniversalIN4cute5tupleIJiiiiEEENS1_10collective13CollectiveMmaINS1_35MainloopSm100TmaUmmaWarpSpecializedILi4ELi2ELi4ENS5_IJNS4_1CILi4EEENSA_ILi2EEENSA_ILi1EEEEEEEENS5_IJNSA_ILi128EEENSA_ILi256EEENSA_ILi64EEEEEENS_10tfloat32_tENS5_IJlSD_lEEESK_SL_NS4_8TiledMMAINS4_8MMA_AtomIJNS4_23SM100_MMA_TF32_2x1SM_SSISK_SK_fLi128ELi256ELNS4_4UMMA5MajorE0ELSQ_0ELNSP_7ScaleInE0ELSR_0EEEEEENS4_6LayoutINS5_IJSD_SD_SD_EEENS5_IJNSA_ILi0EEESW_SW_EEEEENS5_IJNS4_10UnderscoreESZ_SZ_EEEEENS4_28SM100_TMA_2SM_LOAD_MULTICASTENS4_14ComposedLayoutINS4_7SwizzleILi3ELi4ELi3EEENS4_18smem_ptr_flag_bitsILi32EEENSU_INS5_IJNSA_ILi8EEENSA_ILi32EEEEEENS5_IJS19_SD_EEEEEEEvNS4_8identityES12_S1D_vS1E_EENS_8epilogue10collective18CollectiveEpilogueINS1G_23Sm100TmaWarpSpecializedILi4ELi2ELi16ELb1ELb0EEEJNS5_IJSI_SH_SI_EEENS5_IJNSU_ISI_SD_EENSU_INS5_IJNSA_ILi16EEESC_EEENS5_IJSD_SG_EEEEEEEESK_SL_SK_SL_NS1G_6fusion15FusionCallbacksIS1K_NS1S_17LinearCombinationISK_fSK_fLNS_15FloatRoundStyleE2EEES1L_S1R_JEEENS4_5SM1004TMEM4LOAD26SM100_TMEM_LOAD_32dp32b16xENS4_13SM90_TMA_LOADENS13_INS14_ILi2ELi4ELi3EEES17_NSU_INS5_IJS18_S1N_EEENS5_IJS1N_SD_EEEEEEENS4_39AutoVectorizingCopyWithAssumedAlignmentILi128EEENS4_14SM90_TMA_STOREES27_S29_S29_EEEvvEEEEvNT_6ParamsE)
        /*0008*/ 	.word	0x00000050


	//----- nvinfo : EIATTR_FRAME_SIZE
	.align		4
.L_19:
        /*000c*/ 	.byte	0x04, 0x11
        /*000e*/ 	.short	(.L_21 - .L_20)
	.align		4
.L_20:
        /*0010*/ 	.word	index@($__internal_2_$__cuda_sm10x_tcgen05_guardrail_trap_unallocated_columns_being_dealloced)
        /*0014*/ 	.word	0x00000000


	//----- nvinfo : EIATTR_FRAME_SIZE
	.align		4
.L_21:
        /*0018*/ 	.byte	0x04, 0x11
        /*001a*/ 	.short	(.L_23 - .L_22)
	.align		4
.L_22:
        /*001c*/ 	.word	index@($__internal_1_$__cuda_sm10x_tcgen05_guardrail_trap_phase_invalid_during_alloc)
        /*0020*/ 	.word	0x00000000


	//----- nvinfo : EIATTR_FRAME_SIZE
	.align		4
.L_23:
        /*0024*/ 	.byte	0x04, 0x11
        /*0026*/ 	.short	(.L_25 - .L_24)
	.align		4
.L_24:
        /*0028*/ 	.word	index@($__internal_0_$__cuda_sm10x_tcgen05_guardrail_trap_col_being_dealloced_not_returned_by_alloc)
        /*002c*/ 	.word	0x00000000


	//----- nvinfo : EIATTR_FRAME_SIZE
	.align		4
.L_25:
        /*0030*/ 	.byte	0x04, 0x11
        /*0032*/ 	.short	(.L_27 - .L_26)
	.align		4
.L_26:
        /*0034*/ 	.word	index@(_ZN7cutlass13device_kernelINS_4gemm6kernel13GemmUniversalIN4cute5tupleIJiiiiEEENS1_10collective13CollectiveMmaINS1_35MainloopSm100TmaUmmaWarpSpecializedILi4ELi2ELi4ENS5_IJNS4_1CILi4EEENSA_ILi2EEENSA_ILi1EEEEEEEENS5_IJNSA_ILi128EEENSA_ILi256EEENSA_ILi64EEEEEENS_10tfloat32_tENS5_IJlSD_lEEESK_SL_NS4_8TiledMMAINS4_8MMA_AtomIJNS4_23SM100_MMA_TF32_2x1SM_SSISK_SK_fLi128ELi256ELNS4_4UMMA5MajorE0ELSQ_0ELNSP_7ScaleInE0ELSR_0EEEEEENS4_6LayoutINS5_IJSD_SD_SD_EEENS5_IJNSA_ILi0EEESW_SW_EEEEENS5_IJNS4_10UnderscoreESZ_SZ_EEEEENS4_28SM100_TMA_2SM_LOAD_MULTICASTENS4_14ComposedLayoutINS4_7SwizzleILi3ELi4ELi3EEENS4_18smem_ptr_flag_bitsILi32EEENSU_INS5_IJNSA_ILi8EEENSA_ILi32EEEEEENS5_IJS19_SD_EEEEEEEvNS4_8identityES12_S1D_vS1E_EENS_8epilogue10collective18CollectiveEpilogueINS1G_23Sm100TmaWarpSpecializedILi4ELi2ELi16ELb1ELb0EEEJNS5_IJSI_SH_SI_EEENS5_IJNSU_ISI_SD_EENSU_INS5_IJNSA_ILi16EEESC_EEENS5_IJSD_SG_EEEEEEEESK_SL_SK_SL_NS1G_6fusion15FusionCallbacksIS1K_NS1S_17LinearCombinationISK_fSK_fLNS_15FloatRoundStyleE2EEES1L_S1R_JEEENS4_5SM1004TMEM4LOAD26SM100_TMEM_LOAD_32dp32b16xENS4_13SM90_TMA_LOADENS13_INS14_ILi2ELi4ELi3EEES17_NSU_INS5_IJS18_S1N_EEENS5_IJS1N_SD_EEEEEEENS4_39AutoVectorizingCopyWithAssumedAlignmentILi128EEENS4_14SM90_TMA_STOREES27_S29_S29_EEEvvEEEEvNT_6ParamsE)
        /*0038*/ 	.word	0x00000000


	//----- nvinfo : EIATTR_MIN_STACK_SIZE
	.align		4
.L_27:
        /*003c*/ 	.byte	0x04, 0x12
        /*003e*/ 	.short	(.L_29 - .L_28)
	.align		4
.L_28:
        /*0040*/ 	.word	index@(_ZN7cutlass13device_kernelINS_4gemm6kernel13GemmUniversalIN4cute5tupleIJiiiiEEENS1_10collective13CollectiveMmaINS1_35MainloopSm100TmaUmmaWarpSpecializedILi4ELi2ELi4ENS5_IJNS4_1CILi4EEENSA_ILi2EEENSA_ILi1EEEEEEEENS5_IJNSA_ILi128EEENSA_ILi256EEENSA_ILi64EEEEEENS_10tfloat32_tENS5_IJlSD_lEEESK_SL_NS4_8TiledMMAINS4_8MMA_AtomIJNS4_23SM100_MMA_TF32_2x1SM_SSISK_SK_fLi128ELi256ELNS4_4UMMA5MajorE0ELSQ_0ELNSP_7ScaleInE0ELSR_0EEEEEENS4_6LayoutINS5_IJSD_SD_SD_EEENS5_IJNSA_ILi0EEESW_SW_EEEEENS5_IJNS4_10UnderscoreESZ_SZ_EEEEENS4_28SM100_TMA_2SM_LOAD_MULTICASTENS4_14ComposedLayoutINS4_7SwizzleILi3ELi4ELi3EEENS4_18smem_ptr_flag_bitsILi32EEENSU_INS5_IJNSA_ILi8EEENSA_ILi32EEEEEENS5_IJS19_SD_EEEEEEEvNS4_8identityES12_S1D_vS1E_EENS_8epilogue10collective18CollectiveEpilogueINS1G_23Sm100TmaWarpSpecializedILi4ELi2ELi16ELb1ELb0EEEJNS5_IJSI_SH_SI_EEENS5_IJNSU_ISI_SD_EENSU_INS5_IJNSA_ILi16EEESC_EEENS5_IJSD_SG_EEEEEEEESK_SL_SK_SL_NS1G_6fusion15FusionCallbacksIS1K_NS1S_17LinearCombinationISK_fSK_fLNS_15FloatRoundStyleE2EEES1L_S1R_JEEENS4_5SM1004TMEM4LOAD26SM100_TMEM_LOAD_32dp32b16xENS4_13SM90_TMA_LOADENS13_INS14_ILi2ELi4ELi3EEES17_NSU_INS5_IJS18_S1N_EEENS5_IJS1N_SD_EEEEEEENS4_39AutoVectorizingCopyWithAssumedAlignmentILi128EEENS4_14SM90_TMA_STOREES27_S29_S29_EEEvvEEEEvNT_6ParamsE)
        /*0044*/ 	.word	0x00000000
.L_29:


//--------------------- .nv.compat                --------------------------
	.section	.nv.compat,"",@"SHT_CUDA_COMPAT_INFO"
	.align	4
        /*0000*/ 	.byte	0x02, 0x09, 0x01, 0x00, 0x02, 0x02, 0x02, 0x00, 0x02, 0x05, 0x05, 0x00, 0x03, 0x07, 0x01, 0x01
        /*0010*/ 	.byte	0x02, 0x03, 0x01, 0x00, 0x02, 0x06, 0x01, 0x00, 0x04, 0x0b, 0x08, 0x00, 0x09, 0x00, 0x00, 0x00
        /*0020*/ 	.byte	0x00, 0x00, 0x00, 0x00


//--------------------- .nv.info._ZN7cutlass13device_kernelINS_4gemm6kernel13GemmUniversalIN4cute5tupleIJiiiiEEENS1_10collective13CollectiveMmaINS1_35MainloopSm100TmaUmmaWarpSpecializedILi4ELi2ELi4ENS5_IJNS4_1CILi4EEENSA_ILi2EEENSA_ILi1EEEEEEEENS5_IJNSA_ILi128EEENSA_ILi256EEENSA_ILi64EEEEEENS_10tfloat32_tENS5_IJlSD_lEEESK_SL_NS4_8TiledMMAINS4_8MMA_AtomIJNS4_23SM100_MMA_TF32_2x1SM_SSISK_SK_fLi128ELi256ELNS4_4UMMA5MajorE0ELSQ_0ELNSP_7ScaleInE0ELSR_0EEEEEENS4_6LayoutINS5_IJSD_SD_SD_EEENS5_IJNSA_ILi0EEESW_SW_EEEEENS5_IJNS4_10UnderscoreESZ_SZ_EEEEENS4_28SM100_TMA_2SM_LOAD_MULTICASTENS4_14ComposedLayoutINS4_7SwizzleILi3ELi4ELi3EEENS4_18smem_ptr_flag_bitsILi32EEENSU_INS5_IJNSA_ILi8EEENSA_ILi32EEEEEENS5_IJS19_SD_EEEEEEEvNS4_8identityES12_S1D_vS1E_EENS_8epilogue10collective18CollectiveEpilogueINS1G_23Sm100TmaWarpSpecializedILi4ELi2ELi16ELb1ELb0EEEJNS5_IJSI_SH_SI_EEENS5_IJNSU_ISI_SD_EENSU_INS5_IJNSA_ILi16EEESC_EEENS5_IJSD_SG_EEEEEEEESK_SL_SK_SL_NS1G_6fusion15FusionCallbacksIS1K_NS1S_17LinearCombinationISK_fSK_fLNS_15FloatRoundStyleE2EEES1L_S1R_JEEENS4_5SM1004TMEM4LOAD26SM100_TMEM_LOAD_32dp32b16xENS4_13SM90_TMA_LOADENS13_INS14_ILi2ELi4ELi3EEES17_NSU_INS5_IJS18_S1N_EEENS5_IJS1N_SD_EEEEEEENS4_39AutoVectorizingCopyWithAssumedAlignmentILi128EEENS4_14SM90_TMA_STOREES27_S29_S29_EEEvvEEEEvNT_6ParamsE --------------------------
	.section	.nv.info._ZN7cutlass13device_kernelINS_4gemm6kernel13GemmUniversalIN4cute5tupleIJiiiiEEENS1_10collective13CollectiveMmaINS1_35MainloopSm100TmaUmmaWarpSpecializedILi4ELi2ELi4ENS5_IJNS4_1CILi4EEENSA_ILi2EEENSA_ILi1EEEEEEEENS5_IJNSA_ILi128EEENSA_ILi256EEENSA_ILi64EEEEEENS_10tfloat32_tENS5_IJlSD_lEEESK_SL_NS4_8TiledMMAINS4_8MMA_AtomIJNS4_23SM100_MMA_TF32_2x1SM_SSISK_SK_fLi128ELi256ELNS4_4UMMA5MajorE0ELSQ_0ELNSP_7ScaleInE0ELSR_0EEEEEENS4_6LayoutINS5_IJSD_SD_SD_EEENS5_IJNSA_ILi0EEESW_SW_EEEEENS5_IJNS4_10UnderscoreESZ_SZ_EEEEENS4_28SM100_TMA_2SM_LOAD_MULTICASTENS4_14ComposedLayoutINS4_7SwizzleILi3ELi4ELi3EEENS4_18smem_ptr_flag_bitsILi32EEENSU_INS5_IJNSA_ILi8EEENSA_ILi32EEEEEENS5_IJS19_SD_EEEEEEEvNS4_8identityES12_S1D_vS1E_EENS_8epilogue10collective18CollectiveEpilogueINS1G_23Sm100TmaWarpSpecializedILi4ELi2ELi16ELb1ELb0EEEJNS5_IJSI_SH_SI_EEENS5_IJNSU_ISI_SD_EENSU_INS5_IJNSA_ILi16EEESC_EEENS5_IJSD_SG_EEEEEEEESK_SL_SK_SL_NS1G_6fusion15FusionCallbacksIS1K_NS1S_17LinearCombinationISK_fSK_fLNS_15FloatRoundStyleE2EEES1L_S1R_JEEENS4_5SM1004TMEM4LOAD26SM100_TMEM_LOAD_32dp32b16xENS4_13SM90_TMA_LOADENS13_INS14_ILi2ELi4ELi3EEES17_NSU_INS5_IJS18_S1N_EEENS5_IJS1N_SD_EEEEEEENS4_39AutoVectorizingCopyWithAssumedAlignmentILi128EEENS4_14SM90_TMA_STOREES27_S29_S29_EEEvvEEEEvNT_6ParamsE,"",@"SHT_CUDA_INFO"
	.sectionflags	@""
	.align	4


	//----- nvinfo : EIATTR_CUDA_API_VERSION
	.align		4
        /*0000*/ 	.byte	0x04, 0x37
        /*0002*/ 	.short	(.L_31 - .L_30)
.L_30:
        /*0004*/ 	.word	0x00000082


	//----- nvinfo : EIATTR_KPARAM_INFO
	.align		4
.L_31:
        /*0008*/ 	.byte	0x04, 0x17
        /*000a*/ 	.short	(.L_33 - .L_32)
.L_32:
        /*000c*/ 	.word	0x00000000
        /*0010*/ 	.short	0x0000
        /*0012*/ 	.short	0x0000
        /*0014*/ 	.byte	0x00, 0xf0, 0x01, 0x20


	//----- nvinfo : EIATTR_AT_ENTRY_FRAGMENTS
	.align		4
.L_33:
        /*0018*/ 	.byte	0x04, 0x4f
        /*001a*/ 	.short	(.L_35 - .L_34)


	//   ....[0]....
.L_34:
        /*001c*/ 	.word	0x00000007


	//----- nvinfo : EIATTR_RESERVED_SMEM_USED
	.align		4
.L_35:
        /*0020*/ 	.byte	0x01, 0x41
	.zero		2


	//----- nvinfo : EIATTR_SPARSE_MMA_MASK
	.align		4
        /*0024*/ 	.byte	0x03, 0x50
        /*0026*/ 	.short	0x0000


	//----- nvinfo : EIATTR_TCGEN05_2CTA_USED
	.align		4
        /*0028*/ 	.byte	0x01, 0x52
	.zero		2


	//----- nvinfo : EIATTR_MAXREG_COUNT
	.align		4
        /*002c*/ 	.byte	0x03, 0x1b
        /*002e*/ 	.short	0x00ff


	//----- nvinfo : EIATTR_NUM_BARRIERS
	.align		4
        /*0030*/ 	.byte	0x02, 0x4c
        /*0032*/ 	.byte	0x07
	.zero		1


	//----- nvinfo : EIATTR_EXTERNS
	.align		4
        /*0034*/ 	.byte	0x04, 0x0f
        /*0036*/ 	.short	(.L_37 - .L_36)


	//   ....[0]....
	.align		4
.L_36:
        /*0038*/ 	.word	index@(__assertfail)


	//----- nvinfo : EIATTR_MERCURY_ISA_VERSION
	.align		4
.L_37:
        /*003c*/ 	.byte	0x03, 0x5f
        /*003e*/ 	.short	0x0101


	//----- nvinfo : EIATTR_INT_WARP_WIDE_INSTR_OFFSETS
	.align		4
        /*0040*/ 	.byte	0x04, 0x31
        /*0042*/ 	.short	(.L_39 - .L_38)


	//   ....[0]....
.L_38:
        /*0044*/ 	.word	0x00000d60


	//   ....[1]....
        /*0048*/ 	.word	0x00000e00


	//   ....[2]....
        /*004c*/ 	.word	0x000048a0


	//   ....[3]....
        /*0050*/ 	.word	0x000048d0


	//   ....[4]....
        /*0054*/ 	.word	0x000048f0


	//   ....[5]....
        /*0058*/ 	.word	0x00005420


	//   ....[6]....
        /*005c*/ 	.word	0x000054b0


	//   ....[7]....
        /*0060*/ 	.word	0x00005570


	//   ....[8]....
        /*0064*/ 	.word	0x000055e0


	//   ....[9]....
        /*0068*/ 	.word	0x00005690


	//   ....[10]....
        /*006c*/ 	.word	0x00005750


	//   ....[11]....
        /*0070*/ 	.word	0x000057c0


	//   ....[12]....
        /*0074*/ 	.word	0x00005870


	//   ....[13]....
        /*0078*/ 	.word	0x00005920


	//   ....[14]....
        /*007c*/ 	.word	0x00005990


	//   ....[15]....
        /*0080*/ 	.word	0x00005a40


	//   ....[16]....
        /*0084*/ 	.word	0x00005b10


	//   ....[17]....
        /*0088*/ 	.word	0x00005b80


	//   ....[18]....
        /*008c*/ 	.word	0x00005c40


	//   ....[19]....
        /*0090*/ 	.word	0x00005cf0


	//   ....[20]....
        /*0094*/ 	.word	0x00005d60


	//   ....[21]....
        /*0098*/ 	.word	0x00005e20


	//   ....[22]....
        /*009c*/ 	.word	0x00005ed0


	//   ....[23]....
        /*00a0*/ 	.word	0x00005f40


	//   ....[24]....
        /*00a4*/ 	.word	0x00006000


	//   ....[25]....
        /*00a8*/ 	.word	0x000060a0


	//   ....[26]....
        /*00ac*/ 	.word	0x00006130


	//   ....[27]....
        /*00b0*/ 	.word	0x00006200


	//   ....[28]....
        /*00b4*/ 	.word	0x00006300


	//----- nvinfo : EIATTR_COOP_GROUP_MASK_REGIDS
	.align		4
.L_39:
        /*00b8*/ 	.byte	0x04, 0x29
        /*00ba*/ 	.short	(.L_41 - .L_40)


	//   ....[0]....
.L_40:
        /*00bc*/ 	.word	0xffffffff


	//   ....[1]....
        /*00c0*/ 	.word	0xffffffff


	//   ....[2]....
        /*00c4*/ 	.word	0xffffffff


	//   ....[3]....
        /*00c8*/ 	.word	0xffffffff


	//   ....[4]....
        /*00cc*/ 	.word	0xffffffff


	//   ....[5]....
        /*00d0*/ 	.word	0xffffffff


	//   ....[6]....
        /*00d4*/ 	.word	0xffffffff


	//   ....[7]....
        /*00d8*/ 	.word	0xffffffff


	//   ....[8]....
        /*00dc*/ 	.word	0xffffffff


	//   ....[9]....
        /*00e0*/ 	.word	0xffffffff


	//   ....[10]....
        /*00e4*/ 	.word	0xffffffff


	//   ....[11]....
        /*00e8*/ 	.word	0xffffffff


	//   ....[12]....
        /*00ec*/ 	.word	0xffffffff


	//   ....[13]....
        /*00f0*/ 	.word	0xffffffff


	//----- nvinfo : EIATTR_COOP_GROUP_INSTR_OFFSETS
	.align		4
.L_41:
        /*00f4*/ 	.byte	0x04, 0x28
        /*00f6*/ 	.short	(.L_43 - .L_42)


	//   ....[0]....
.L_42:
        /*00f8*/ 	.word	0x000000b0


	//   ....[1]....
        /*00fc*/ 	.word	0x00000510


	//   ....[2]....
        /*0100*/ 	.word	0x000006d0


	//   ....[3]....
        /*0104*/ 	.word	0x00000860


	//   ....[4]....
        /*0108*/ 	.word	0x00000950


	//   ....[5]....
        /*010c*/ 	.word	0x00000ab0


	//   ....[6]....
        /*0110*/ 	.word	0x00000c40


	//   ....[7]....
        /*0114*/ 	.word	0x00000e80


	//   ....[8]....
        /*0118*/ 	.word	0x00002600


	//   ....[9]....
        /*011c*/ 	.word	0x000034c0


	//   ....[10]....
        /*0120*/ 	.word	0x00003990


	//   ....[11]....
        /*0124*/ 	.word	0x000039c0


	//   ....[12]....
        /*0128*/ 	.word	0x000047a0


	//   ....[13]....
        /*012c*/ 	.word	0x000049b0


	//----- nvinfo : EIATTR_VRC_CTA_INIT_COUNT
	.align		4
.L_43:
        /*0130*/ 	.byte	0x02, 0x4a
        /*0132*/ 	.byte	0x80
	.zero		1


	//----- nvinfo : EIATTR_SYSCALL_OFFSETS
	.align		4
        /*0134*/ 	.byte	0x04, 0x46
        /*0136*/ 	.short	(.L_45 - .L_44)


	//   ....[0]....
.L_44:
        /*0138*/ 	.word	0x00006ed0


	//   ....[1]....
        /*013c*/ 	.word	0x00006fc0


	//   ....[2]....
        /*0140*/ 	.word	0x00007710


	//   ....[3]....
        /*0144*/ 	.word	0x000080d0


	//   ....[4]....
        /*0148*/ 	.word	0x00008a70


	//   ....[5]....
        /*014c*/ 	.word	0x00009460


	//   ....[6]....
        /*0150*/ 	.word	0x00009e50


	//   ....[7]....
        /*0154*/ 	.word	0x0000a860


	//   ....[8]....
        /*0158*/ 	.word	0x0000b250


	//   ....[9]....
        /*015c*/ 	.word	0x0000bbf0


	//----- nvinfo : EIATTR_MBARRIER_INSTR_OFFSETS
	.align		4
.L_45:
        /*0160*/ 	.byte	0x04, 0x39
        /*0162*/ 	.short	(.L_47 - .L_46)


	//   ....[0]....
.L_46:
        /*0164*/ 	.word	0x00000640
        /*0168*/ 	.word	0x000000ff
        /*016c*/ 	.word	0x00000000
        /*0170*/ 	.short	0x0100
        /*0172*/ 	.byte	0x04
	.zero		1


	//   ....[1]....
        /*0174*/ 	.word	0x00000650
        /*0178*/ 	.word	0x000000ff
        /*017c*/ 	.word	0x00000020
        /*0180*/ 	.short	0x0100
        /*0182*/ 	.byte	0x04
	.zero		1


	//   ....[2]....
        /*0184*/ 	.word	0x00000660
        /*0188*/ 	.word	0x000000ff
        /*018c*/ 	.word	0x00000008
        /*0190*/ 	.short	0x0100
        /*0192*/ 	.byte	0x04
	.zero		1


	//   ....[3]....
        /*0194*/ 	.word	0x00000670
        /*0198*/ 	.word	0x000000ff
        /*019c*/ 	.word	0x00000028
        /*01a0*/ 	.short	0x0100
        /*01a2*/ 	.byte	0x04
	.zero		1


	//   ....[4]....
        /*01a4*/ 	.word	0x00000680
        /*01a8*/ 	.word	0x000000ff
        /*01ac*/ 	.word	0x00000010
        /*01b0*/ 	.short	0x0100
        /*01b2*/ 	.byte	0x04
	.zero		1


	//   ....[5]....
        /*01b4*/ 	.word	0x00000690
        /*01b8*/ 	.word	0x000000ff
        /*01bc*/ 	.word	0x00000030
        /*01c0*/ 	.short	0x0100
        /*01c2*/ 	.byte	0x04
	.zero		1


	//   ....[6]....
        /*01c4*/ 	.word	0x000006a0
        /*01c8*/ 	.word	0x000000ff
        /*01cc*/ 	.word	0x00000018
        /*01d0*/ 	.short	0x0100
        /*01d2*/ 	.byte	0x04
	.zero		1


	//   ....[7]....
        /*01d4*/ 	.word	0x000006b0
        /*01d8*/ 	.word	0x000000ff
        /*01dc*/ 	.word	0x00000038
        /*01e0*/ 	.short	0x0100
        /*01e2*/ 	.byte	0x04
	.zero		1


	//   ....[8]....
        /*01e4*/ 	.word	0x000007d0
        /*01e8*/ 	.word	0x000000ff
        /*01ec*/ 	.word	0x00000040
        /*01f0*/ 	.short	0x0100
        /*01f2*/ 	.byte	0x04
	.zero		1


	//   ....[9]....
        /*01f4*/ 	.word	0x000007e0
        /*01f8*/ 	.word	0x000000ff
        /*01fc*/ 	.word	0x00000060
        /*0200*/ 	.short	0x0100
        /*0202*/ 	.byte	0x04
	.zero		1


	//   ....[10]....
        /*0204*/ 	.word	0x000007f0
        /*0208*/ 	.word	0x000000ff
        /*020c*/ 	.word	0x00000048
        /*0210*/ 	.short	0x0100
        /*0212*/ 	.byte	0x04
	.zero		1


	//   ....[11]....
        /*0214*/ 	.word	0x00000800
        /*0218*/ 	.word	0x000000ff
        /*021c*/ 	.word	0x00000068
        /*0220*/ 	.short	0x0100
        /*0222*/ 	.byte	0x04
	.zero		1


	//   ....[12]....
        /*0224*/ 	.word	0x00000810
        /*0228*/ 	.word	0x000000ff
        /*022c*/ 	.word	0x00000050
        /*0230*/ 	.short	0x0100
        /*0232*/ 	.byte	0x04
	.zero		1


	//   ....[13]....
        /*0234*/ 	.word	0x00000820
        /*0238*/ 	.word	0x000000ff
        /*023c*/ 	.word	0x00000070
        /*0240*/ 	.short	0x0100
        /*0242*/ 	.byte	0x04
	.zero		1


	//   ....[14]....
        /*0244*/ 	.word	0x00000830
        /*0248*/ 	.word	0x000000ff
        /*024c*/ 	.word	0x00000058
        /*0250*/ 	.short	0x0100
        /*0252*/ 	.byte	0x04
	.zero		1


	//   ....[15]....
        /*0254*/ 	.word	0x00000840
        /*0258*/ 	.word	0x000000ff
        /*025c*/ 	.word	0x00000078
        /*0260*/ 	.short	0x0100
        /*0262*/ 	.byte	0x04
	.zero		1


	//   ....[16]....
        /*0264*/ 	.word	0x00000920
        /*0268*/ 	.word	0x000000ff
        /*026c*/ 	.word	0x00000080
        /*0270*/ 	.short	0x0100
        /*0272*/ 	.byte	0x06
	.zero		1


	//   ....[17]....
        /*0274*/ 	.word	0x00000930
        /*0278*/ 	.word	0x000000ff
        /*027c*/ 	.word	0x00000088
        /*0280*/ 	.short	0x0100
        /*0282*/ 	.byte	0x06
	.zero		1


	//   ....[18]....
        /*0284*/ 	.word	0x00000a60
        /*0288*/ 	.word	0x000000ff
        /*028c*/ 	.word	0x00000090
        /*0290*/ 	.short	0x0100
        /*0292*/ 	.byte	0x06
	.zero		1


	//   ....[19]....
        /*0294*/ 	.word	0x00000a70
        /*0298*/ 	.word	0x000000ff
        /*029c*/ 	.word	0x000000a0
        /*02a0*/ 	.short	0x0100
        /*02a2*/ 	.byte	0x06
	.zero		1


	//   ....[20]....
        /*02a4*/ 	.word	0x00000a80
        /*02a8*/ 	.word	0x000000ff
        /*02ac*/ 	.word	0x00000098
        /*02b0*/ 	.short	0x0100
        /*02b2*/ 	.byte	0x06
	.zero		1


	//   ....[21]....
        /*02b4*/ 	.word	0x00000a90
        /*02b8*/ 	.word	0x000000ff
        /*02bc*/ 	.word	0x000000a8
        /*02c0*/ 	.short	0x0100
        /*02c2*/ 	.byte	0x06
	.zero		1


	//   ....[22]....
        /*02c4*/ 	.word	0x00000bb0
        /*02c8*/ 	.word	0x000000ff
        /*02cc*/ 	.word	0x000000b0
        /*02d0*/ 	.short	0x0100
        /*02d2*/ 	.byte	0x04
	.zero		1


	//   ....[23]....
        /*02d4*/ 	.word	0x00000bc0
        /*02d8*/ 	.word	0x000000ff
        /*02dc*/ 	.word	0x000000d0
        /*02e0*/ 	.short	0x0100
        /*02e2*/ 	.byte	0x04
	.zero		1


	//   ....[24]....
        /*02e4*/ 	.word	0x00000bd0
        /*02e8*/ 	.word	0x000000ff
        /*02ec*/ 	.word	0x000000b8
        /*02f0*/ 	.short	0x0100
        /*02f2*/ 	.byte	0x04
	.zero		1


	//   ....[25]....
        /*02f4*/ 	.word	0x00000be0
        /*02f8*/ 	.word	0x000000ff
        /*02fc*/ 	.word	0x000000d8
        /*0300*/ 	.short	0x0100
        /*0302*/ 	.byte	0x04
	.zero		1


	//   ....[26]....
        /*0304*/ 	.word	0x00000bf0
        /*0308*/ 	.word	0x000000ff
        /*030c*/ 	.word	0x000000c0
        /*0310*/ 	.short	0x0100
        /*0312*/ 	.byte	0x04
	.zero		1


	//   ....[27]....
        /*0314*/ 	.word	0x00000c00
        /*0318*/ 	.word	0x000000ff
        /*031c*/ 	.word	0x000000e0
        /*0320*/ 	.short	0x0100
        /*0322*/ 	.byte	0x04
	.zero		1


	//   ....[28]....
        /*0324*/ 	.word	0x00000c10
        /*0328*/ 	.word	0x000000ff
        /*032c*/ 	.word	0x000000c8
        /*0330*/ 	.short	0x0100
        /*0332*/ 	.byte	0x04
	.zero		1


	//   ....[29]....
        /*0334*/ 	.word	0x00000c20
        /*0338*/ 	.word	0x000000ff
        /*033c*/ 	.word	0x000000e8
        /*0340*/ 	.short	0x0100
        /*0342*/ 	.byte	0x04
	.zero		1


	//   ....[30]....
        /*0344*/ 	.word	0x00000d10
        /*0348*/ 	.word	0x000000ff
        /*034c*/ 	.word	0x000000f0
        /*0350*/ 	.short	0x0100
        /*0352*/ 	.byte	0x04
	.zero		1


	//   ....[31]....
        /*0354*/ 	.word	0x00000d20
        /*0358*/ 	.word	0x000000ff
        /*035c*/ 	.word	0x00000100
        /*0360*/ 	.short	0x0100
        /*0362*/ 	.byte	0x04
	.zero		1


	//   ....[32]....
        /*0364*/ 	.word	0x00000d30
        /*0368*/ 	.word	0x000000ff
        /*036c*/ 	.word	0x000000f8
        /*0370*/ 	.short	0x0100
        /*0372*/ 	.byte	0x04
	.zero		1


	//   ....[33]....
        /*0374*/ 	.word	0x00000d40
        /*0378*/ 	.word	0x000000ff
        /*037c*/ 	.word	0x00000108
        /*0380*/ 	.short	0x0100
        /*0382*/ 	.byte	0x04
	.zero		1


	//   ....[34]....
        /*0384*/ 	.word	0x00000e40
        /*0388*/ 	.word	0x000000ff
        /*038c*/ 	.word	0x00000110
        /*0390*/ 	.short	0x0100
        /*0392*/ 	.byte	0x06
	.zero		1


	//   ....[35]....
        /*0394*/ 	.word	0x00001bc0
        /*0398*/ 	.word	0x00000000
        /*039c*/ 	.word	0x00000100
        /*03a0*/ 	.short	0x010a
        /*03a2*/ 	.byte	0xff
	.zero		1


	//   ....[36]....
        /*03a4*/ 	.word	0x00001bf0
        /*03a8*/ 	.word	0x00000000
        /*03ac*/ 	.word	0x000000f0
        /*03b0*/ 	.short	0x0101
        /*03b2*/ 	.byte	0xff
	.zero		1


	//   ....[37]....
        /*03b4*/ 	.word	0x00001cb0
        /*03b8*/ 	.word	0x000000ff
        /*03bc*/ 	.word	0x00000020
        /*03c0*/ 	.short	0x010a
        /*03c2*/ 	.byte	0x04
	.zero		1


	//   ....[38]....
        /*03c4*/ 	.word	0x00001d80
        /*03c8*/ 	.word	0x000000ff
        /*03cc*/ 	.word	0x00000020
        /*03d0*/ 	.short	0x010a
        /*03d2*/ 	.byte	0x06
	.zero		1


	//   ....[39]....
        /*03d4*/ 	.word	0x00001ee0
        /*03d8*/ 	.word	0x000000ff
        /*03dc*/ 	.word	0x00000020
        /*03e0*/ 	.short	0x010a
        /*03e2*/ 	.byte	0x04
	.zero		1


	//   ....[40]....
        /*03e4*/ 	.word	0x00002180
        /*03e8*/ 	.word	0x000000ff
        /*03ec*/ 	.word	0x00000088
        /*03f0*/ 	.short	0x0101
        /*03f2*/ 	.byte	0x15
	.zero		1


	//   ....[41]....
        /*03f4*/ 	.word	0x000021a0
        /*03f8*/ 	.word	0x000000ff
        /*03fc*/ 	.word	0x00000020
        /*0400*/ 	.short	0x010a
        /*0402*/ 	.byte	0x04
	.zero		1


	//   ....[42]....
        /*0404*/ 	.word	0x00002220
        /*0408*/ 	.word	0x000000ff
        /*040c*/ 	.word	0x00000020
        /*0410*/ 	.short	0x010a
        /*0412*/ 	.byte	0x07
	.zero		1


	//   ....[43]....
        /*0414*/ 	.word	0x00002360
        /*0418*/ 	.word	0x000000ff
        /*041c*/ 	.word	0x00000020
        /*0420*/ 	.short	0x010a
        /*0422*/ 	.byte	0x04
	.zero		1


	//   ....[44]....
        /*0424*/ 	.word	0x00002630
        /*0428*/ 	.word	0x00000003
        /*042c*/ 	.word	0x00000090
        /*0430*/ 	.short	0x010a
        /*0432*/ 	.byte	0xff
	.zero		1


	//   ....[45]....
        /*0434*/ 	.word	0x00002780
        /*0438*/ 	.word	0x00000000
        /*043c*/ 	.word	0x00000000
        /*0440*/ 	.short	0x0101
        /*0442*/ 	.byte	0xff
	.zero		1


	//   ....[46]....
        /*0444*/ 	.word	0x00002d40
        /*0448*/ 	.word	0x000000ff
        /*044c*/ 	.word	0x00000000
        /*0450*/ 	.short	0x010a
        /*0452*/ 	.byte	0x04
	.zero		1


	//   ....[47]....
        /*0454*/ 	.word	0x00002dd0
        /*0458*/ 	.word	0x000000ff
        /*045c*/ 	.word	0x00000000
        /*0460*/ 	.short	0x010a
        /*0462*/ 	.byte	0x05
	.zero		1


	//   ....[48]....
        /*0464*/ 	.word	0x00002e60
        /*0468*/ 	.word	0x000000ff
        /*046c*/ 	.word	0x00000000
        /*0470*/ 	.short	0x010a
        /*0472*/ 	.byte	0x05
	.zero		1


	//   ....[49]....
        /*0474*/ 	.word	0x00002f00
        /*0478*/ 	.word	0x00000000
        /*047c*/ 	.word	0x00000000
        /*0480*/ 	.short	0x010a
        /*0482*/ 	.byte	0xff
	.zero		1


	//   ....[50]....
        /*0484*/ 	.word	0x00003020
        /*0488*/ 	.word	0x00000002
        /*048c*/ 	.word	0x000000f0
        /*0490*/ 	.short	0x010a
        /*0492*/ 	.byte	0xff
	.zero		1


	//   ....[51]....
        /*0494*/ 	.word	0x00003090
        /*0498*/ 	.word	0x00000002
        /*049c*/ 	.word	0x00000000
        /*04a0*/ 	.short	0x0101
        /*04a2*/ 	.byte	0xff
	.zero		1


	//   ....[52]....
        /*04a4*/ 	.word	0x000030b0
        /*04a8*/ 	.word	0x000000ff
        /*04ac*/ 	.word	0x000000a0
        /*04b0*/ 	.short	0x010a
        /*04b2*/ 	.byte	0x04
	.zero		1


	//   ....[53]....
        /*04b4*/ 	.word	0x000031d0
        /*04b8*/ 	.word	0x00000002
        /*04bc*/ 	.word	0x00000090
        /*04c0*/ 	.short	0x010a
        /*04c2*/ 	.byte	0xff
	.zero		1


	//   ....[54]....
        /*04c4*/ 	.word	0x000032d0
        /*04c8*/ 	.word	0x00000002
        /*04cc*/ 	.word	0x00000000
        /*04d0*/ 	.short	0x0101
        /*04d2*/ 	.byte	0xff
	.zero		1


	//   ....[55]....
        /*04d4*/ 	.word	0x00003360
        /*04d8*/ 	.word	0x000000ff
        /*04dc*/ 	.word	0x000000a0
        /*04e0*/ 	.short	0x0106
        /*04e2*/ 	.byte	0x04
	.zero		1


	//   ....[56]....
        /*04e4*/ 	.word	0x00003380
        /*04e8*/ 	.word	0x000000ff
        /*04ec*/ 	.word	0x000000a0
        /*04f0*/ 	.short	0x010a
        /*04f2*/ 	.byte	0x04
	.zero		1


	//   ....[57]....
        /*04f4*/ 	.word	0x00003410
        /*04f8*/ 	.word	0x000000ff
        /*04fc*/ 	.word	0x000000a0
        /*0500*/ 	.short	0x0106
        /*0502*/ 	.byte	0x07
	.zero		1


	//   ....[58]....
        /*0504*/ 	.word	0x00003450
        /*0508*/ 	.word	0x00000000
        /*050c*/ 	.word	0x000000a0
        /*0510*/ 	.short	0x010a
        /*0512*/ 	.byte	0xff
	.zero		1


	//   ....[59]....
        /*0514*/ 	.word	0x00003690
        /*0518*/ 	.word	0x000000ff
        /*051c*/ 	.word	0x00000008
        /*0520*/ 	.short	0x010a
        /*0522*/ 	.byte	0x05
	.zero		1


	//   ....[60]....
        /*0524*/ 	.word	0x000036b0
        /*0528*/ 	.word	0x000000ff
        /*052c*/ 	.word	0x00000008
        /*0530*/ 	.short	0x010a
        /*0532*/ 	.byte	0x05
	.zero		1


	//   ....[61]....
        /*0534*/ 	.word	0x00003840
        /*0538*/ 	.word	0x000000ff
        /*053c*/ 	.word	0x00000008
        /*0540*/ 	.short	0x010a
        /*0542*/ 	.byte	0x05
	.zero		1


	//   ....[62]....
        /*0544*/ 	.word	0x00003860
        /*0548*/ 	.word	0x000000ff
        /*054c*/ 	.word	0x00000008
        /*0550*/ 	.short	0x010a
        /*0552*/ 	.byte	0x05
	.zero		1


	//   ....[63]....
        /*0554*/ 	.word	0x00003920
        /*0558*/ 	.word	0x000000ff
        /*055c*/ 	.word	0x00000000
        /*0560*/ 	.short	0x0101
        /*0562*/ 	.byte	0x04
	.zero		1


	//   ....[64]....
        /*0564*/ 	.word	0x00003ce0
        /*0568*/ 	.word	0x00000000
        /*056c*/ 	.word	0x00000090
        /*0570*/ 	.short	0x010a
        /*0572*/ 	.byte	0xff
	.zero		1


	//   ....[65]....
        /*0574*/ 	.word	0x00003da0
        /*0578*/ 	.word	0x00000000
        /*057c*/ 	.word	0x00000000
        /*0580*/ 	.short	0x0101
        /*0582*/ 	.byte	0xff
	.zero		1


	//   ....[66]....
        /*0584*/ 	.word	0x00003e60
        /*0588*/ 	.word	0x000000ff
        /*058c*/ 	.word	0x00000000
        /*0590*/ 	.short	0x010a
        /*0592*/ 	.byte	0x04
	.zero		1


	//   ....[67]....
        /*0594*/ 	.word	0x00003e70
        /*0598*/ 	.word	0x000000ff
        /*059c*/ 	.word	0x000000d0
        /*05a0*/ 	.short	0x010a
        /*05a2*/ 	.byte	0x2e
	.zero		1


	//   ....[68]....
        /*05a4*/ 	.word	0x00003f20
        /*05a8*/ 	.word	0x000000ff
        /*05ac*/ 	.word	0x00000000
        /*05b0*/ 	.short	0x010a
        /*05b2*/ 	.byte	0x07
	.zero		1


	//   ....[69]....
        /*05b4*/ 	.word	0x00004050
        /*05b8*/ 	.word	0x000000ff
        /*05bc*/ 	.word	0x00000000
        /*05c0*/ 	.short	0x010a
        /*05c2*/ 	.byte	0x04
	.zero		1


	//   ....[70]....
        /*05c4*/ 	.word	0x00004490
        /*05c8*/ 	.word	0x000000ff
        /*05cc*/ 	.word	0x00000000
        /*05d0*/ 	.short	0x010a
        /*05d2*/ 	.byte	0x04
	.zero		1


	//   ....[71]....
        /*05d4*/ 	.word	0x00004520
        /*05d8*/ 	.word	0x000000ff
        /*05dc*/ 	.word	0x00000000
        /*05e0*/ 	.short	0x010a
        /*05e2*/ 	.byte	0x05
	.zero		1


	//   ....[72]....
        /*05e4*/ 	.word	0x000045b0
        /*05e8*/ 	.word	0x000000ff
        /*05ec*/ 	.word	0x00000000
        /*05f0*/ 	.short	0x010a
        /*05f2*/ 	.byte	0x05
	.zero		1


	//   ....[73]....
        /*05f4*/ 	.word	0x00004650
        /*05f8*/ 	.word	0x00000000
        /*05fc*/ 	.word	0x00000000
        /*0600*/ 	.short	0x010a
        /*0602*/ 	.byte	0xff
	.zero		1


	//   ....[74]....
        /*0604*/ 	.word	0x00004690
        /*0608*/ 	.word	0x00000000
        /*060c*/ 	.word	0x00000000
        /*0610*/ 	.short	0x010a
        /*0612*/ 	.byte	0xff
	.zero		1


	//   ....[75]....
        /*0614*/ 	.word	0x00004700
        /*0618*/ 	.word	0x000000ff
        /*061c*/ 	.word	0x00000000
        /*0620*/ 	.short	0x0101
        /*0622*/ 	.byte	0x04
	.zero		1


	//   ....[76]....
        /*0624*/ 	.word	0x00004740
        /*0628*/ 	.word	0x000000ff
        /*062c*/ 	.word	0x00000110
        /*0630*/ 	.short	0x010a
        /*0632*/ 	.byte	0x29
	.zero		1


	//   ....[77]....
        /*0634*/ 	.word	0x00004790
        /*0638*/ 	.word	0x000000ff
        /*063c*/ 	.word	0x00000000
        /*0640*/ 	.short	0x0101
        /*0642*/ 	.byte	0x04
	.zero		1


	//   ....[78]....
        /*0644*/ 	.word	0x00004c10
        /*0648*/ 	.word	0x0000000c
        /*064c*/ 	.word	0x00000090
        /*0650*/ 	.short	0x010a
        /*0652*/ 	.byte	0xff
	.zero		1


	//   ....[79]....
        /*0654*/ 	.word	0x00004d80
        /*0658*/ 	.word	0x00000000
        /*065c*/ 	.word	0x00000000
        /*0660*/ 	.short	0x0101
        /*0662*/ 	.byte	0xff
	.zero		1


	//   ....[80]....
        /*0664*/ 	.word	0x00005220
        /*0668*/ 	.word	0x000000ff
        /*066c*/ 	.word	0x00000088
        /*0670*/ 	.short	0x010a
        /*0672*/ 	.byte	0x15
	.zero		1


	//   ....[81]....
        /*0674*/ 	.word	0x000053a0
        /*0678*/ 	.word	0x000000ff
        /*067c*/ 	.word	0x00000060
        /*0680*/ 	.short	0x010a
        /*0682*/ 	.byte	0x15
	.zero		1


	//   ....[82]....
        /*0684*/ 	.word	0x00005590
        /*0688*/ 	.word	0x000000ff
        /*068c*/ 	.word	0x00000040
        /*0690*/ 	.short	0x010b
        /*0692*/ 	.byte	0x15
	.zero		1


	//   ....[83]....
        /*0694*/ 	.word	0x000055a0
        /*0698*/ 	.word	0x000000ff
        /*069c*/ 	.word	0x00000000
        /*06a0*/ 	.short	0x0101
        /*06a2*/ 	.byte	0x06
	.zero		1


	//   ....[84]....
        /*06a4*/ 	.word	0x000055b0
        /*06a8*/ 	.word	0x000000ff
        /*06ac*/ 	.word	0x00000068
        /*06b0*/ 	.short	0x010a
        /*06b2*/ 	.byte	0x15
	.zero		1


	//   ....[85]....
        /*06b4*/ 	.word	0x00005770
        /*06b8*/ 	.word	0x000000ff
        /*06bc*/ 	.word	0x00000048
        /*06c0*/ 	.short	0x010b
        /*06c2*/ 	.byte	0x15
	.zero		1


	//   ....[86]....
        /*06c4*/ 	.word	0x00005780
        /*06c8*/ 	.word	0x000000ff
        /*06cc*/ 	.word	0x00000000
        /*06d0*/ 	.short	0x0101
        /*06d2*/ 	.byte	0x07
	.zero		1


	//   ....[87]....
        /*06d4*/ 	.word	0x00005790
        /*06d8*/ 	.word	0x000000ff
        /*06dc*/ 	.word	0x00000070
        /*06e0*/ 	.short	0x010a
        /*06e2*/ 	.byte	0x15
	.zero		1


	//   ....[88]....
        /*06e4*/ 	.word	0x00005940
        /*06e8*/ 	.word	0x000000ff
        /*06ec*/ 	.word	0x00000050
        /*06f0*/ 	.short	0x010b
        /*06f2*/ 	.byte	0x15
	.zero		1


	//   ....[89]....
        /*06f4*/ 	.word	0x00005950
        /*06f8*/ 	.word	0x000000ff
        /*06fc*/ 	.word	0x00000000
        /*0700*/ 	.short	0x0101
        /*0702*/ 	.byte	0x1d
	.zero		1


	//   ....[90]....
        /*0704*/ 	.word	0x00005960
        /*0708*/ 	.word	0x000000ff
        /*070c*/ 	.word	0x00000078
        /*0710*/ 	.short	0x010a
        /*0712*/ 	.byte	0x15
	.zero		1


	//   ....[91]....
        /*0714*/ 	.word	0x00005b30
        /*0718*/ 	.word	0x000000ff
        /*071c*/ 	.word	0x00000058
        /*0720*/ 	.short	0x010b
        /*0722*/ 	.byte	0x15
	.zero		1


	//   ....[92]....
        /*0724*/ 	.word	0x00005b40
        /*0728*/ 	.word	0x000000ff
        /*072c*/ 	.word	0x00000000
        /*0730*/ 	.short	0x0101
        /*0732*/ 	.byte	0x1e
	.zero		1


	//   ....[93]....
        /*0734*/ 	.word	0x00005b50
        /*0738*/ 	.word	0x000000ff
        /*073c*/ 	.word	0x00000060
        /*0740*/ 	.short	0x010a
        /*0742*/ 	.byte	0x15
	.zero		1


	//   ....[94]....
        /*0744*/ 	.word	0x00005d10
        /*0748*/ 	.word	0x000000ff
        /*074c*/ 	.word	0x00000040
        /*0750*/ 	.short	0x010b
        /*0752*/ 	.byte	0x15
	.zero		1


	//   ....[95]....
        /*0754*/ 	.word	0x00005d20
        /*0758*/ 	.word	0x000000ff
        /*075c*/ 	.word	0x00000000
        /*0760*/ 	.short	0x0101
        /*0762*/ 	.byte	0x06
	.zero		1


	//   ....[96]....
        /*0764*/ 	.word	0x00005d30
        /*0768*/ 	.word	0x000000ff
        /*076c*/ 	.word	0x00000068
        /*0770*/ 	.short	0x010a
        /*0772*/ 	.byte	0x15
	.zero		1


	//   ....[97]....
        /*0774*/ 	.word	0x00005ef0
        /*0778*/ 	.word	0x000000ff
        /*077c*/ 	.word	0x00000048
        /*0780*/ 	.short	0x010b
        /*0782*/ 	.byte	0x15
	.zero		1


	//   ....[98]....
        /*0784*/ 	.word	0x00005f00
        /*0788*/ 	.word	0x000000ff
        /*078c*/ 	.word	0x00000000
        /*0790*/ 	.short	0x0101
        /*0792*/ 	.byte	0x07
	.zero		1


	//   ....[99]....
        /*0794*/ 	.word	0x00005f10
        /*0798*/ 	.word	0x000000ff
        /*079c*/ 	.word	0x00000070
        /*07a0*/ 	.short	0x010a
        /*07a2*/ 	.byte	0x15
	.zero		1


	//   ....[100]....
        /*07a4*/ 	.word	0x000060c0
        /*07a8*/ 	.word	0x000000ff
        /*07ac*/ 	.word	0x00000050
        /*07b0*/ 	.short	0x010b
        /*07b2*/ 	.byte	0x15
	.zero		1


	//   ....[101]....
        /*07b4*/ 	.word	0x000060d0
        /*07b8*/ 	.word	0x000000ff
        /*07bc*/ 	.word	0x00000000
        /*07c0*/ 	.short	0x0101
        /*07c2*/ 	.byte	0x1d
	.zero		1


	//   ....[102]....
        /*07c4*/ 	.word	0x000060e0
        /*07c8*/ 	.word	0x000000ff
        /*07cc*/ 	.word	0x00000078
        /*07d0*/ 	.short	0x010a
        /*07d2*/ 	.byte	0x15
	.zero		1


	//   ....[103]....
        /*07d4*/ 	.word	0x00006320
        /*07d8*/ 	.word	0x000000ff
        /*07dc*/ 	.word	0x00000058
        /*07e0*/ 	.short	0x010b
        /*07e2*/ 	.byte	0x15
	.zero		1


	//   ....[104]....
        /*07e4*/ 	.word	0x00006330
        /*07e8*/ 	.word	0x000000ff
        /*07ec*/ 	.word	0x00000000
        /*07f0*/ 	.short	0x0101
        /*07f2*/ 	.byte	0x1e
	.zero		1


	//   ....[105]....
        /*07f4*/ 	.word	0x00006360
        /*07f8*/ 	.word	0x000000ff
        /*07fc*/ 	.word	0x00000060
        /*0800*/ 	.short	0x010a
        /*0802*/ 	.byte	0x15
	.zero		1


	//   ....[106]....
        /*0804*/ 	.word	0x00006380
        /*0808*/ 	.word	0x000000ff
        /*080c*/ 	.word	0x00000068
        /*0810*/ 	.short	0x010a
        /*0812*/ 	.byte	0x15
	.zero		1


	//   ....[107]....
        /*0814*/ 	.word	0x000063a0
        /*0818*/ 	.word	0x000000ff
        /*081c*/ 	.word	0x00000070
        /*0820*/ 	.short	0x010a
        /*0822*/ 	.byte	0x15
	.zero		1


	//   ....[108]....
        /*0824*/ 	.word	0x000063f0
        /*0828*/ 	.word	0x00000002
        /*082c*/ 	.word	0x00000078
        /*0830*/ 	.short	0x010a
        /*0832*/ 	.byte	0xff
	.zero		1


	//   ....[109]....
        /*0834*/ 	.word	0x00006740
        /*0838*/ 	.word	0x00000000
        /*083c*/ 	.word	0x00000090
        /*0840*/ 	.short	0x010a
        /*0842*/ 	.byte	0xff
	.zero		1


	//   ....[110]....
        /*0844*/ 	.word	0x00006810
        /*0848*/ 	.word	0x00000000
        /*084c*/ 	.word	0x00000000
        /*0850*/ 	.short	0x0101
        /*0852*/ 	.byte	0xff
	.zero		1


	//   ....[111]....
        /*0854*/ 	.word	0x000073e0
        /*0858*/ 	.word	0x000000ff
        /*085c*/ 	.word	0x00000040
        /*0860*/ 	.short	0x010a
        /*0862*/ 	.byte	0x2b
	.zero		1


	//   ....[112]....
        /*0864*/ 	.word	0x00007410
        /*0868*/ 	.word	0x0000004a
        /*086c*/ 	.word	0x000000b0
        /*0870*/ 	.short	0x010a
        /*0872*/ 	.byte	0xff
	.zero		1


	//   ....[113]....
        /*0874*/ 	.word	0x00007500
        /*0878*/ 	.word	0x000000ff
        /*087c*/ 	.word	0x00000040
        /*0880*/ 	.short	0x010a
        /*0882*/ 	.byte	0x2b
	.zero		1


	//   ....[114]....
        /*0884*/ 	.word	0x000075f0
        /*0888*/ 	.word	0x0000004a
        /*088c*/ 	.word	0x000000b0
        /*0890*/ 	.short	0x010a
        /*0892*/ 	.byte	0xff
	.zero		1


	//   ....[115]....
        /*0894*/ 	.word	0x00007e00
        /*0898*/ 	.word	0x00000000
        /*089c*/ 	.word	0x00000000
        /*08a0*/ 	.short	0x0101
        /*08a2*/ 	.byte	0xff
	.zero		1


	//   ....[116]....
        /*08a4*/ 	.word	0x00007e10
        /*08a8*/ 	.word	0x00000002
        /*08ac*/ 	.word	0x00000040
        /*08b0*/ 	.short	0x010a
        /*08b2*/ 	.byte	0xff
	.zero		1


	//   ....[117]....
        /*08b4*/ 	.word	0x00007ef0
        /*08b8*/ 	.word	0x00000002
        /*08bc*/ 	.word	0x00000040
        /*08c0*/ 	.short	0x010a
        /*08c2*/ 	.byte	0xff
	.zero		1


	//   ....[118]....
        /*08c4*/ 	.word	0x000087a0
        /*08c8*/ 	.word	0x00000015
        /*08cc*/ 	.word	0x00000000
        /*08d0*/ 	.short	0x0101
        /*08d2*/ 	.byte	0xff
	.zero		1


	//   ....[119]....
        /*08d4*/ 	.word	0x000087c0
        /*08d8*/ 	.word	0x00000000
        /*08dc*/ 	.word	0x00000040
        /*08e0*/ 	.short	0x010a
        /*08e2*/ 	.byte	0xff
	.zero		1


	//   ....[120]....
        /*08e4*/ 	.word	0x00008890
        /*08e8*/ 	.word	0x00000000
        /*08ec*/ 	.word	0x00000040
        /*08f0*/ 	.short	0x010a
        /*08f2*/ 	.byte	0xff
	.zero		1


	//   ....[121]....
        /*08f4*/ 	.word	0x00009150
        /*08f8*/ 	.word	0x00000015
        /*08fc*/ 	.word	0x00000000
        /*0900*/ 	.short	0x0101
        /*0902*/ 	.byte	0xff
	.zero		1


	//   ....[122]....
        /*0904*/ 	.word	0x00009170
        /*0908*/ 	.word	0x00000000
        /*090c*/ 	.word	0x00000040
        /*0910*/ 	.short	0x010a
        /*0912*/ 	.byte	0xff
	.zero		1


	//   ....[123]....
        /*0914*/ 	.word	0x00009240
        /*0918*/ 	.word	0x00000000
        /*091c*/ 	.word	0x00000040
        /*0920*/ 	.short	0x010a
        /*0922*/ 	.byte	0xff
	.zero		1


	//   ....[124]....
        /*0924*/ 	.word	0x00009b30
        /*0928*/ 	.word	0x00000015
        /*092c*/ 	.word	0x00000000
        /*0930*/ 	.short	0x0101
        /*0932*/ 	.byte	0xff
	.zero		1


	//   ....[125]....
        /*0934*/ 	.word	0x00009b50
        /*0938*/ 	.word	0x00000000
        /*093c*/ 	.word	0x00000040
        /*0940*/ 	.short	0x010a
        /*0942*/ 	.byte	0xff
	.zero		1


	//   ....[126]....
        /*0944*/ 	.word	0x00009c20
        /*0948*/ 	.word	0x00000000
        /*094c*/ 	.word	0x00000040
        /*0950*/ 	.short	0x010a
        /*0952*/ 	.byte	0xff
	.zero		1


	//   ....[127]....
        /*0954*/ 	.word	0x0000a540
        /*0958*/ 	.word	0x00000015
        /*095c*/ 	.word	0x00000000
        /*0960*/ 	.short	0x0101
        /*0962*/ 	.byte	0xff
	.zero		1


	//   ....[128]....
        /*0964*/ 	.word	0x0000a560
        /*0968*/ 	.word	0x00000000
        /*096c*/ 	.word	0x00000040
        /*0970*/ 	.short	0x010a
        /*0972*/ 	.byte	0xff
	.zero		1


	//   ....[129]....
        /*0974*/ 	.word	0x0000a630
        /*0978*/ 	.word	0x00000000
        /*097c*/ 	.word	0x00000040
        /*0980*/ 	.short	0x010a
        /*0982*/ 	.byte	0xff
	.zero		1


	//   ....[130]....
        /*0984*/ 	.word	0x0000af30
        /*0988*/ 	.word	0x00000015
        /*098c*/ 	.word	0x00000000
        /*0990*/ 	.short	0x0101
        /*0992*/ 	.byte	0xff
	.zero		1


	//   ....[131]....
        /*0994*/ 	.word	0x0000af50
        /*0998*/ 	.word	0x00000000
        /*099c*/ 	.word	0x00000040
        /*09a0*/ 	.short	0x010a
        /*09a2*/ 	.byte	0xff
	.zero		1


	//   ....[132]....
        /*09a4*/ 	.word	0x0000b020
        /*09a8*/ 	.word	0x00000000
        /*09ac*/ 	.word	0x00000040
        /*09b0*/ 	.short	0x010a
        /*09b2*/ 	.byte	0xff
	.zero		1


	//   ....[133]....
        /*09b4*/ 	.word	0x0000b920
        /*09b8*/ 	.word	0x00000015
        /*09bc*/ 	.word	0x00000000
        /*09c0*/ 	.short	0x0101
        /*09c2*/ 	.byte	0xff
	.zero		1


	//   ....[134]....
        /*09c4*/ 	.word	0x0000b940
        /*09c8*/ 	.word	0x00000000
        /*09cc*/ 	.word	0x00000040
        /*09d0*/ 	.short	0x010a
        /*09d2*/ 	.byte	0xff
	.zero		1


	//   ....[135]....
        /*09d4*/ 	.word	0x0000ba10
        /*09d8*/ 	.word	0x00000000
        /*09dc*/ 	.word	0x00000040
        /*09e0*/ 	.short	0x010a
        /*09e2*/ 	.byte	0xff
	.zero		1


	//   ....[136]....
        /*09e4*/ 	.word	0x0000bd20
        /*09e8*/ 	.word	0x0000004a
        /*09ec*/ 	.word	0x00000000
        /*09f0*/ 	.short	0x0101
        /*09f2*/ 	.byte	0xff
	.zero		1


	//   ....[137]....
        /*09f4*/ 	.word	0x0000c310
        /*09f8*/ 	.word	0x00000000
        /*09fc*/ 	.word	0x00000000
        /*0a00*/ 	.short	0x0101
        /*0a02*/ 	.byte	0xff
	.zero		1


	//   ....[138]....
        /*0a04*/ 	.word	0x0000c5d0
        /*0a08*/ 	.word	0x000000ff
        /*0a0c*/ 	.word	0x00000000
        /*0a10*/ 	.short	0x0101
        /*0a12*/ 	.byte	0x06
	.zero		1


	//   ....[139]....
        /*0a14*/ 	.word	0x0000c5f0
        /*0a18*/ 	.word	0x00000000
        /*0a1c*/ 	.word	0x00000100
        /*0a20*/ 	.short	0x010a
        /*0a22*/ 	.byte	0xff
	.zero		1


	//   ....[140]....
        /*0a24*/ 	.word	0x0000c650
        /*0a28*/ 	.word	0x00000000
        /*0a2c*/ 	.word	0x00000020
        /*0a30*/ 	.short	0x010a
        /*0a32*/ 	.byte	0xff
	.zero		1


	//   ....[141]....
        /*0a34*/ 	.word	0x0000c6b0
        /*0a38*/ 	.word	0x00000000
        /*0a3c*/ 	.word	0x00000020
        /*0a40*/ 	.short	0x010a
        /*0a42*/ 	.byte	0xff
	.zero		1


	//   ....[142]....
        /*0a44*/ 	.word	0x0000c700
        /*0a48*/ 	.word	0x00000003
        /*0a4c*/ 	.word	0x00000090
        /*0a50*/ 	.short	0x010a
        /*0a52*/ 	.byte	0xff
	.zero		1


	//   ....[143]....
        /*0a54*/ 	.word	0x0000c760
        /*0a58*/ 	.word	0x00000000
        /*0a5c*/ 	.word	0x00000000
        /*0a60*/ 	.short	0x010a
        /*0a62*/ 	.byte	0xff
	.zero		1


	//   ....[144]....
        /*0a64*/ 	.word	0x0000c7c0
        /*0a68*/ 	.word	0x00000000
        /*0a6c*/ 	.word	0x00000000
        /*0a70*/ 	.short	0x010a
        /*0a72*/ 	.byte	0xff
	.zero		1


	//   ....[145]....
        /*0a74*/ 	.word	0x0000c820
        /*0a78*/ 	.word	0x00000000
        /*0a7c*/ 	.word	0x00000000
        /*0a80*/ 	.short	0x010a
        /*0a82*/ 	.byte	0xff
	.zero		1


	//   ....[146]....
        /*0a84*/ 	.word	0x0000c870
        /*0a88*/ 	.word	0x00000002
        /*0a8c*/ 	.word	0x000000f0
        /*0a90*/ 	.short	0x010a
        /*0a92*/ 	.byte	0xff
	.zero		1


	//   ....[147]....
        /*0a94*/ 	.word	0x0000c8d0
        /*0a98*/ 	.word	0x00000002
        /*0a9c*/ 	.word	0x000000a0
        /*0aa0*/ 	.short	0x010a
        /*0aa2*/ 	.byte	0xff
	.zero		1


	//   ....[148]....
        /*0aa4*/ 	.word	0x0000c920
        /*0aa8*/ 	.word	0x00000002
        /*0aac*/ 	.word	0x00000090
        /*0ab0*/ 	.short	0x010a
        /*0ab2*/ 	.byte	0xff
	.zero		1


	//   ....[149]....
        /*0ab4*/ 	.word	0x0000c980
        /*0ab8*/ 	.word	0x00000000
        /*0abc*/ 	.word	0x000000a0
        /*0ac0*/ 	.short	0x010a
        /*0ac2*/ 	.byte	0xff
	.zero		1


	//   ....[150]....
        /*0ac4*/ 	.word	0x0000c9e0
        /*0ac8*/ 	.word	0x00000005
        /*0acc*/ 	.word	0x00000008
        /*0ad0*/ 	.short	0x010a
        /*0ad2*/ 	.byte	0xff
	.zero		1


	//   ....[151]....
        /*0ad4*/ 	.word	0x0000cad0
        /*0ad8*/ 	.word	0x00000000
        /*0adc*/ 	.word	0x00000008
        /*0ae0*/ 	.short	0x010a
        /*0ae2*/ 	.byte	0xff
	.zero		1


	//   ....[152]....
        /*0ae4*/ 	.word	0x0000cb20
        /*0ae8*/ 	.word	0x00000000
        /*0aec*/ 	.word	0x00000090
        /*0af0*/ 	.short	0x010a
        /*0af2*/ 	.byte	0xff
	.zero		1


	//   ....[153]....
        /*0af4*/ 	.word	0x0000cb80
        /*0af8*/ 	.word	0x00000000
        /*0afc*/ 	.word	0x000000d0
        /*0b00*/ 	.short	0x010a
        /*0b02*/ 	.byte	0xff
	.zero		1


	//   ....[154]....
        /*0b04*/ 	.word	0x0000cbe0
        /*0b08*/ 	.word	0x00000000
        /*0b0c*/ 	.word	0x00000000
        /*0b10*/ 	.short	0x010a
        /*0b12*/ 	.byte	0xff
	.zero		1


	//   ....[155]....
        /*0b14*/ 	.word	0x0000cc40
        /*0b18*/ 	.word	0x00000000
        /*0b1c*/ 	.word	0x00000000
        /*0b20*/ 	.short	0x010a
        /*0b22*/ 	.byte	0xff
	.zero		1


	//   ....[156]....
        /*0b24*/ 	.word	0x0000cca0
        /*0b28*/ 	.word	0x00000000
        /*0b2c*/ 	.word	0x00000000
        /*0b30*/ 	.short	0x010a
        /*0b32*/ 	.byte	0xff
	.zero		1


	//   ....[157]....
        /*0b34*/ 	.word	0x0000cd00
        /*0b38*/ 	.word	0x00000000
        /*0b3c*/ 	.word	0x00000000
        /*0b40*/ 	.short	0x010a
        /*0b42*/ 	.byte	0xff
	.zero		1


	//   ....[158]....
        /*0b44*/ 	.word	0x0000cd60
        /*0b48*/ 	.word	0x00000000
        /*0b4c*/ 	.word	0x00000110
        /*0b50*/ 	.short	0x010a
        /*0b52*/ 	.byte	0xff
	.zero		1


	//   ....[159]....
        /*0b54*/ 	.word	0x0000cdb0
        /*0b58*/ 	.word	0x0000000c
        /*0b5c*/ 	.word	0x00000090
        /*0b60*/ 	.short	0x010a
        /*0b62*/ 	.byte	0xff
	.zero		1


	//   ....[160]....
        /*0b64*/ 	.word	0x0000ce10
        /*0b68*/ 	.word	0x00000000
        /*0b6c*/ 	.word	0x00000088
        /*0b70*/ 	.short	0x010a
        /*0b72*/ 	.byte	0xff
	.zero		1


	//   ....[161]....
        /*0b74*/ 	.word	0x0000ce70
        /*0b78*/ 	.word	0x00000000
        /*0b7c*/ 	.word	0x00000060
        /*0b80*/ 	.short	0x010a
        /*0b82*/ 	.byte	0xff
	.zero		1


	//   ....[162]....
        /*0b84*/ 	.word	0x0000ced0
        /*0b88*/ 	.word	0x00000000
        /*0b8c*/ 	.word	0x00000068
        /*0b90*/ 	.short	0x010a
        /*0b92*/ 	.byte	0xff
	.zero		1


	//   ....[163]....
        /*0b94*/ 	.word	0x0000cf30
        /*0b98*/ 	.word	0x00000000
        /*0b9c*/ 	.word	0x00000070
        /*0ba0*/ 	.short	0x010a
        /*0ba2*/ 	.byte	0xff
	.zero		1


	//   ....[164]....
        /*0ba4*/ 	.word	0x0000cf90
        /*0ba8*/ 	.word	0x00000000
        /*0bac*/ 	.word	0x00000078
        /*0bb0*/ 	.short	0x010a
        /*0bb2*/ 	.byte	0xff
	.zero		1


	//   ....[165]....
        /*0bb4*/ 	.word	0x0000cff0
        /*0bb8*/ 	.word	0x00000000
        /*0bbc*/ 	.word	0x00000060
        /*0bc0*/ 	.short	0x010a
        /*0bc2*/ 	.byte	0xff
	.zero		1


	//   ....[166]....
        /*0bc4*/ 	.word	0x0000d050
        /*0bc8*/ 	.word	0x00000000
        /*0bcc*/ 	.word	0x00000068
        /*0bd0*/ 	.short	0x010a
        /*0bd2*/ 	.byte	0xff
	.zero		1


	//   ....[167]....
        /*0bd4*/ 	.word	0x0000d0b0
        /*0bd8*/ 	.word	0x00000000
        /*0bdc*/ 	.word	0x00000070
        /*0be0*/ 	.short	0x010a
        /*0be2*/ 	.byte	0xff
	.zero		1


	//   ....[168]....
        /*0be4*/ 	.word	0x0000d110
        /*0be8*/ 	.word	0x00000000
        /*0bec*/ 	.word	0x00000078
        /*0bf0*/ 	.short	0x010a
        /*0bf2*/ 	.byte	0xff
	.zero		1


	//   ....[169]....
        /*0bf4*/ 	.word	0x0000d170
        /*0bf8*/ 	.word	0x00000000
        /*0bfc*/ 	.word	0x00000060
        /*0c00*/ 	.short	0x010a
        /*0c02*/ 	.byte	0xff
	.zero		1


	//   ....[170]....
        /*0c04*/ 	.word	0x0000d1d0
        /*0c08*/ 	.word	0x00000000
        /*0c0c*/ 	.word	0x00000068
        /*0c10*/ 	.short	0x010a
        /*0c12*/ 	.byte	0xff
	.zero		1


	//   ....[171]....
        /*0c14*/ 	.word	0x0000d230
        /*0c18*/ 	.word	0x00000002
        /*0c1c*/ 	.word	0x00000070
        /*0c20*/ 	.short	0x010a
        /*0c22*/ 	.byte	0xff
	.zero		1


	//   ....[172]....
        /*0c24*/ 	.word	0x0000d280
        /*0c28*/ 	.word	0x00000000
        /*0c2c*/ 	.word	0x00000090
        /*0c30*/ 	.short	0x010a
        /*0c32*/ 	.byte	0xff
	.zero		1


	//   ....[173]....
        /*0c34*/ 	.word	0x0000d2e0
        /*0c38*/ 	.word	0x00000002
        /*0c3c*/ 	.word	0x00000040
        /*0c40*/ 	.short	0x010a
        /*0c42*/ 	.byte	0xff
	.zero		1


	//   ....[174]....
        /*0c44*/ 	.word	0x0000d330
        /*0c48*/ 	.word	0x0000004a
        /*0c4c*/ 	.word	0x000000b0
        /*0c50*/ 	.short	0x010a
        /*0c52*/ 	.byte	0xff
	.zero		1


	//   ....[175]....
        /*0c54*/ 	.word	0x0000d380
        /*0c58*/ 	.word	0x00000002
        /*0c5c*/ 	.word	0x00000040
        /*0c60*/ 	.short	0x010a
        /*0c62*/ 	.byte	0xff
	.zero		1


	//   ....[176]....
        /*0c64*/ 	.word	0x0000d3d0
        /*0c68*/ 	.word	0x00000000
        /*0c6c*/ 	.word	0x00000040
        /*0c70*/ 	.short	0x010a
        /*0c72*/ 	.byte	0xff
	.zero		1


	//   ....[177]....
        /*0c74*/ 	.word	0x0000d420
        /*0c78*/ 	.word	0x00000000
        /*0c7c*/ 	.word	0x00000040
        /*0c80*/ 	.short	0x010a
        /*0c82*/ 	.byte	0xff
	.zero		1


	//   ....[178]....
        /*0c84*/ 	.word	0x0000d470
        /*0c88*/ 	.word	0x00000000
        /*0c8c*/ 	.word	0x00000040
        /*0c90*/ 	.short	0x010a
        /*0c92*/ 	.byte	0xff
	.zero		1


	//   ....[179]....
        /*0c94*/ 	.word	0x0000d4c0
        /*0c98*/ 	.word	0x00000000
        /*0c9c*/ 	.word	0x00000040
        /*0ca0*/ 	.short	0x010a
        /*0ca2*/ 	.byte	0xff
	.zero		1


	//   ....[180]....
        /*0ca4*/ 	.word	0x0000d510
        /*0ca8*/ 	.word	0x00000000
        /*0cac*/ 	.word	0x00000040
        /*0cb0*/ 	.short	0x010a
        /*0cb2*/ 	.byte	0xff
	.zero		1


	//   ....[181]....
        /*0cb4*/ 	.word	0x0000d560
        /*0cb8*/ 	.word	0x00000000
        /*0cbc*/ 	.word	0x00000040
        /*0cc0*/ 	.short	0x010a
        /*0cc2*/ 	.byte	0xff
	.zero		1


	//----- nvinfo : EIATTR_NUM_MBARRIERS
	.align		4
.L_47:
        /*0cc4*/ 	.byte	0x03, 0x38
        /*0cc6*/ 	.short	0x0023


	//----- nvinfo : EIATTR_EXIT_INSTR_OFFSETS
	.align		4
        /*0cc8*/ 	.byte	0x04, 0x1c
        /*0cca*/ 	.short	(.L_49 - .L_48)


	//   ....[0]....
.L_48:
        /*0ccc*/ 	.word	0x00002f30


	//   ....[1]....
        /*0cd0*/ 	.word	0x00003420


	//   ....[2]....
        /*0cd4*/ 	.word	0x00003480


	//   ....[3]....
        /*0cd8*/ 	.word	0x000049c0


	//   ....[4]....
        /*0cdc*/ 	.word	0x00006420


	//   ....[5]....
        /*0ce0*/ 	.word	0x00006460


	//   ....[6]....
        /*0ce4*/ 	.word	0x0000c4d0


	//   ....[7]....
        /*0ce8*/ 	.word	0x0000c540


	//   ....[8]....
        /*0cec*/ 	.word	0x0000c570


	//   ....[9]....
        /*0cf0*/ 	.word	0x0000c5e0


	//----- nvinfo : EIATTR_MAX_THREADS
	.align		4
.L_49:
        /*0cf4*/ 	.byte	0x04, 0x05
        /*0cf6*/ 	.short	(.L_51 - .L_50)
.L_50:
        /*0cf8*/ 	.word	0x00000100
        /*0cfc*/ 	.word	0x00000001
        /*0d00*/ 	.word	0x00000001


	//----- nvinfo : EIATTR_CRS_STACK_SIZE
	.align		4
.L_51:
        /*0d04*/ 	.byte	0x04, 0x1e
        /*0d06*/ 	.short	(.L_53 - .L_52)
.L_52:
        /*0d08*/ 	.word	0x00000000


	//----- nvinfo : EIATTR_CBANK_PARAM_SIZE
	.align		4
.L_53:
        /*0d0c*/ 	.byte	0x03, 0x19
        /*0d0e*/ 	.short	0x0800


	//----- nvinfo : EIATTR_PARAM_CBANK
	.align		4
        /*0d10*/ 	.byte	0x04, 0x0a
        /*0d12*/ 	.short	(.L_55 - .L_54)
	.align		4
.L_54:
        /*0d14*/ 	.word	index@(.nv.constant0._ZN7cutlass13device_kernelINS_4gemm6kernel13GemmUniversalIN4cute5tupleIJiiiiEEENS1_10collective13CollectiveMmaINS1_35MainloopSm100TmaUmmaWarpSpecializedILi4ELi2ELi4ENS5_IJNS4_1CILi4EEENSA_ILi2EEENSA_ILi1EEEEEEEENS5_IJNSA_ILi128EEENSA_ILi256EEENSA_ILi64EEEEEENS_10tfloat32_tENS5_IJlSD_lEEESK_SL_NS4_8TiledMMAINS4_8MMA_AtomIJNS4_23SM100_MMA_TF32_2x1SM_SSISK_SK_fLi128ELi256ELNS4_4UMMA5MajorE0ELSQ_0ELNSP_7ScaleInE0ELSR_0EEEEEENS4_6LayoutINS5_IJSD_SD_SD_EEENS5_IJNSA_ILi0EEESW_SW_EEEEENS5_IJNS4_10UnderscoreESZ_SZ_EEEEENS4_28SM100_TMA_2SM_LOAD_MULTICASTENS4_14ComposedLayoutINS4_7SwizzleILi3ELi4ELi3EEENS4_18smem_ptr_flag_bitsILi32EEENSU_INS5_IJNSA_ILi8EEENSA_ILi32EEEEEENS5_IJS19_SD_EEEEEEEvNS4_8identityES12_S1D_vS1E_EENS_8epilogue10collective18CollectiveEpilogueINS1G_23Sm100TmaWarpSpecializedILi4ELi2ELi16ELb1ELb0EEEJNS5_IJSI_SH_SI_EEENS5_IJNSU_ISI_SD_EENSU_INS5_IJNSA_ILi16EEESC_EEENS5_IJSD_SG_EEEEEEEESK_SL_SK_SL_NS1G_6fusion15FusionCallbacksIS1K_NS1S_17LinearCombinationISK_fSK_fLNS_15FloatRoundStyleE2EEES1L_S1R_JEEENS4_5SM1004TMEM4LOAD26SM100_TMEM_LOAD_32dp32b16xENS4_13SM90_TMA_LOADENS13_INS14_ILi2ELi4ELi3EEES17_NSU_INS5_IJS18_S1N_EEENS5_IJS1N_SD_EEEEEEENS4_39AutoVectorizingCopyWithAssumedAlignmentILi128EEENS4_14SM90_TMA_STOREES27_S29_S29_EEEvvEEEEvNT_6ParamsE)
        /*0d18*/ 	.short	0x0380
        /*0d1a*/ 	.short	0x0800


	//----- nvinfo : EIATTR_SW_WAR
	.align		4
.L_55:
        /*0d1c*/ 	.byte	0x04, 0x36
        /*0d1e*/ 	.short	(.L_57 - .L_56)
.L_56:
        /*0d20*/ 	.word	0x00000008
.L_57:


//--------------------- .nv.callgraph             --------------------------
	.section	.nv.callgraph,"",@"SHT_CUDA_CALLGRAPH"
	.align	4
	.sectionentsize	8
	.align		4
        /*0000*/ 	.word	0x00000000
	.align		4
        /*0004*/ 	.word	0xffffffff
	.align		4
        /*0008*/ 	.word	index@(_ZN7cutlass13device_kernelINS_4gemm6kernel13GemmUniversalIN4cute5tupleIJiiiiEEENS1_10collective13CollectiveMmaINS1_35MainloopSm100TmaUmmaWarpSpecializedILi4ELi2ELi4ENS5_IJNS4_1CILi4EEENSA_ILi2EEENSA_ILi1EEEEEEEENS5_IJNSA_ILi128EEENSA_ILi256EEENSA_ILi64EEEEEENS_10tfloat32_tENS5_IJlSD_lEEESK_SL_NS4_8TiledMMAINS4_8MMA_AtomIJNS4_23SM100_MMA_TF32_2x1SM_SSISK_SK_fLi128ELi256ELNS4_4UMMA5MajorE0ELSQ_0ELNSP_7ScaleInE0ELSR_0EEEEEENS4_6LayoutINS5_IJSD_SD_SD_EEENS5_IJNSA_ILi0EEESW_SW_EEEEENS5_IJNS4_10UnderscoreESZ_SZ_EEEEENS4_28SM100_TMA_2SM_LOAD_MULTICASTENS4_14ComposedLayoutINS4_7SwizzleILi3ELi4ELi3EEENS4_18smem_ptr_flag_bitsILi32EEENSU_INS5_IJNSA_ILi8EEENSA_ILi32EEEEEENS5_IJS19_SD_EEEEEEEvNS4_8identityES12_S1D_vS1E_EENS_8epilogue10collective18CollectiveEpilogueINS1G_23Sm100TmaWarpSpecializedILi4ELi2ELi16ELb1ELb0EEEJNS5_IJSI_SH_SI_EEENS5_IJNSU_ISI_SD_EENSU_INS5_IJNSA_ILi16EEESC_EEENS5_IJSD_SG_EEEEEEEESK_SL_SK_SL_NS1G_6fusion15FusionCallbacksIS1K_NS1S_17LinearCombinationISK_fSK_fLNS_15FloatRoundStyleE2EEES1L_S1R_JEEENS4_5SM1004TMEM4LOAD26SM100_TMEM_LOAD_32dp32b16xENS4_13SM90_TMA_LOADENS13_INS14_ILi2ELi4ELi3EEES17_NSU_INS5_IJS18_S1N_EEENS5_IJS1N_SD_EEEEEEENS4_39AutoVectorizingCopyWithAssumedAlignmentILi128EEENS4_14SM90_TMA_STOREES27_S29_S29_EEEvvEEEEvNT_6ParamsE)
	.align		4
        /*000c*/ 	.word	index@(__assertfail)
	.align		4
        /*0010*/ 	.word	0x00000000
	.align		4
        /*0014*/ 	.word	0xfffffffe
	.align		4
        /*0018*/ 	.word	0x00000000
	.align		4
        /*001c*/ 	.word	0xfffffffd
	.align		4
        /*0020*/ 	.word	0x00000000
	.align		4
        /*0024*/ 	.word	0xfffffffc


//--------------------- .nv.constant4             --------------------------
	.section	.nv.constant4,"a",@progbits
	.align	8
	.align		8
.nv.constant4:
        /*0000*/ 	.dword	__assertfail
	.align		8
        /*0008*/ 	.dword	__unnamed_1
	.align		8
        /*0010*/ 	.dword	__unnamed_2
	.align		8
        /*0018*/ 	.dword	_ZN40_INTERNAL_e2dffb2e_4_k_cu_db35c6d3_373874cuda3std3__45__cpo5beginE
	.align		8
        /*0020*/ 	.dword	_ZN40_INTERNAL_e2dffb2e_4_k_cu_db35c6d3_373874cuda3std3__45__cpo3endE
	.align		8
        /*0028*/ 	.dword	_ZN40_INTERNAL_e2dffb2e_4_k_cu_db35c6d3_373874cuda3std3__45__cpo6cbeginE
	.align		8
        /*0030*/ 	.dword	_ZN40_INTERNAL_e2dffb2e_4_k_cu_db35c6d3_373874cuda3std3__45__cpo4cendE
	.align		8
        /*0038*/ 	.dword	_ZN40_INTERNAL_e2dffb2e_4_k_cu_db35c6d3_373874cuda3std3__442_GLOBAL__N__e2dffb2e_4_k_cu_db35c6d3_373876ignoreE
	.align		8
        /*0040*/ 	.dword	_ZN40_INTERNAL_e2dffb2e_4_k_cu_db35c6d3_373874cuda3std3__419piecewise_constructE
	.align		8
        /*0048*/ 	.dword	_ZN40_INTERNAL_e2dffb2e_4_k_cu_db35c6d3_373874cuda3std3__48in_placeE
	.align		8
        /*0050*/ 	.dword	_ZN40_INTERNAL_e2dffb2e_4_k_cu_db35c6d3_373874cuda3std6ranges3__45__cpo4swapE
	.align		8
        /*0058*/ 	.dword	_ZN40_INTERNAL_e2dffb2e_4_k_cu_db35c6d3_373874cuda3std6ranges3__45__cpo9iter_moveE
	.align		8
        /*0060*/ 	.dword	_ZN40_INTERNAL_e2dffb2e_4_k_cu_db35c6d3_373874cute7productE
	.align		8
        /*0068*/ 	.dword	_ZN40_INTERNAL_e2dffb2e_4_k_cu_db35c6d3_373874cute1_E
	.align		8
        /*0070*/ 	.dword	$str$25
	.align		8
        /*0078*/ 	.dword	$str$26
	.align		8
        /*0080*/ 	.dword	$str$27
	.align		8
        /*0088*/ 	.dword	$str$28


//--------------------- .text._ZN7cutlass13device_kernelINS_4gemm6kernel13GemmUniversalIN4cute5tupleIJiiiiEEENS1_10collective13CollectiveMmaINS1_35MainloopSm100TmaUmmaWarpSpecializedILi4ELi2ELi4ENS5_IJNS4_1CILi4EEENSA_ILi2EEENSA_ILi1EEEEEEEENS5_IJNSA_ILi128EEENSA_ILi256EEENSA_ILi64EEEEEENS_10tfloat32_tENS5_IJlSD_lEEESK_SL_NS4_8TiledMMAINS4_8MMA_AtomIJNS4_23SM100_MMA_TF32_2x1SM_SSISK_SK_fLi128ELi256ELNS4_4UMMA5MajorE0ELSQ_0ELNSP_7ScaleInE0ELSR_0EEEEEENS4_6LayoutINS5_IJSD_SD_SD_EEENS5_IJNSA_ILi0EEESW_SW_EEEEENS5_IJNS4_10UnderscoreESZ_SZ_EEEEENS4_28SM100_TMA_2SM_LOAD_MULTICASTENS4_14ComposedLayoutINS4_7SwizzleILi3ELi4ELi3EEENS4_18smem_ptr_flag_bitsILi32EEENSU_INS5_IJNSA_ILi8EEENSA_ILi32EEEEEENS5_IJS19_SD_EEEEEEEvNS4_8identityES12_S1D_vS1E_EENS_8epilogue10collective18CollectiveEpilogueINS1G_23Sm100TmaWarpSpecializedILi4ELi2ELi16ELb1ELb0EEEJNS5_IJSI_SH_SI_EEENS5_IJNSU_ISI_SD_EENSU_INS5_IJNSA_ILi16EEESC_EEENS5_IJSD_SG_EEEEEEEESK_SL_SK_SL_NS1G_6fusion15FusionCallbacksIS1K_NS1S_17LinearCombinationISK_fSK_fLNS_15FloatRoundStyleE2EEES1L_S1R_JEEENS4_5SM1004TMEM4LOAD26SM100_TMEM_LOAD_32dp32b16xENS4_13SM90_TMA_LOADENS13_INS14_ILi2ELi4ELi3EEES17_NSU_INS5_IJS18_S1N_EEENS5_IJS1N_SD_EEEEEEENS4_39AutoVectorizingCopyWithAssumedAlignmentILi128EEENS4_14SM90_TMA_STOREES27_S29_S29_EEEvvEEEEvNT_6ParamsE --------------------------
	.section	.text._ZN7cutlass13device_kernelINS_4gemm6kernel13GemmUniversalIN4cute5tupleIJiiiiEEENS1_10collective13CollectiveMmaINS1_35MainloopSm100TmaUmmaWarpSpecializedILi4ELi2ELi4ENS5_IJNS4_1CILi4EEENSA_ILi2EEENSA_ILi1EEEEEEEENS5_IJNSA_ILi128EEENSA_ILi256EEENSA_ILi64EEEEEENS_10tfloat32_tENS5_IJlSD_lEEESK_SL_NS4_8TiledMMAINS4_8MMA_AtomIJNS4_23SM100_MMA_TF32_2x1SM_SSISK_SK_fLi128ELi256ELNS4_4UMMA5MajorE0ELSQ_0ELNSP_7ScaleInE0ELSR_0EEEEEENS4_6LayoutINS5_IJSD_SD_SD_EEENS5_IJNSA_ILi0EEESW_SW_EEEEENS5_IJNS4_10UnderscoreESZ_SZ_EEEEENS4_28SM100_TMA_2SM_LOAD_MULTICASTENS4_14ComposedLayoutINS4_7SwizzleILi3ELi4ELi3EEENS4_18smem_ptr_flag_bitsILi32EEENSU_INS5_IJNSA_ILi8EEENSA_ILi32EEEEEENS5_IJS19_SD_EEEEEEEvNS4_8identityES12_S1D_vS1E_EENS_8epilogue10collective18CollectiveEpilogueINS1G_23Sm100TmaWarpSpecializedILi4ELi2ELi16ELb1ELb0EEEJNS5_IJSI_SH_SI_EEENS5_IJNSU_ISI_SD_EENSU_INS5_IJNSA_ILi16EEESC_EEENS5_IJSD_SG_EEEEEEEESK_SL_SK_SL_NS1G_6fusion15FusionCallbacksIS1K_NS1S_17LinearCombinationISK_fSK_fLNS_15FloatRoundStyleE2EEES1L_S1R_JEEENS4_5SM1004TMEM4LOAD26SM100_TMEM_LOAD_32dp32b16xENS4_13SM90_TMA_LOADENS13_INS14_ILi2ELi4ELi3EEES17_NSU_INS5_IJS18_S1N_EEENS5_IJS1N_SD_EEEEEEENS4_39AutoVectorizingCopyWithAssumedAlignmentILi128EEENS4_14SM90_TMA_STOREES27_S29_S29_EEEvvEEEEvNT_6ParamsE,"ax",@progbits
	.align	128
.text._ZN7cutlass13device_kernelINS_4gemm6kernel13GemmUniversalIN4cute5tupleIJiiiiEEENS1_10collective13CollectiveMmaINS1_35MainloopSm100TmaUmmaWarpSpecializedILi4ELi2ELi4ENS5_IJNS4_1CILi4EEENSA_ILi2EEENSA_ILi1EEEEEEEENS5_IJNSA_ILi128EEENSA_ILi256EEENSA_ILi64EEEEEENS_10tfloat32_tENS5_IJlSD_lEEESK_SL_NS4_8TiledMMAINS4_8MMA_AtomIJNS4_23SM100_MMA_TF32_2x1SM_SSISK_SK_fLi128ELi256ELNS4_4UMMA5MajorE0ELSQ_0ELNSP_7ScaleInE0ELSR_0EEEEEENS4_6LayoutINS5_IJSD_SD_SD_EEENS5_IJNSA_ILi0EEESW_SW_EEEEENS5_IJNS4_10UnderscoreESZ_SZ_EEEEENS4_28SM100_TMA_2SM_LOAD_MULTICASTENS4_14ComposedLayoutINS4_7SwizzleILi3ELi4ELi3EEENS4_18smem_ptr_flag_bitsILi32EEENSU_INS5_IJNSA_ILi8EEENSA_ILi32EEEEEENS5_IJS19_SD_EEEEEEEvNS4_8identityES12_S1D_vS1E_EENS_8epilogue10collective18CollectiveEpilogueINS1G_23Sm100TmaWarpSpecializedILi4ELi2ELi16ELb1ELb0EEEJNS5_IJSI_SH_SI_EEENS5_IJNSU_ISI_SD_EENSU_INS5_IJNSA_ILi16EEESC_EEENS5_IJSD_SG_EEEEEEEESK_SL_SK_SL_NS1G_6fusion15FusionCallbacksIS1K_NS1S_17LinearCombinationISK_fSK_fLNS_15FloatRoundStyleE2EEES1L_S1R_JEEENS4_5SM1004TMEM4LOAD26SM100_TMEM_LOAD_32dp32b16xENS4_13SM90_TMA_LOADENS13_INS14_ILi2ELi4ELi3EEES17_NSU_INS5_IJS18_S1N_EEENS5_IJS1N_SD_EEEEEEENS4_39AutoVectorizingCopyWithAssumedAlignmentILi128EEENS4_14SM90_TMA_STOREES27_S29_S29_EEEvvEEEEvNT_6ParamsE:
        .type           _ZN7cutlass13device_kernelINS_4gemm6kernel13GemmUniversalIN4cute5tupleIJiiiiEEENS1_10collective13CollectiveMmaINS1_35MainloopSm100TmaUmmaWarpSpecializedILi4ELi2ELi4ENS5_IJNS4_1CILi4EEENSA_ILi2EEENSA_ILi1EEEEEEEENS5_IJNSA_ILi128EEENSA_ILi256EEENSA_ILi64EEEEEENS_10tfloat32_tENS5_IJlSD_lEEESK_SL_NS4_8TiledMMAINS4_8MMA_AtomIJNS4_23SM100_MMA_TF32_2x1SM_SSISK_SK_fLi128ELi256ELNS4_4UMMA5MajorE0ELSQ_0ELNSP_7ScaleInE0ELSR_0EEEEEENS4_6LayoutINS5_IJSD_SD_SD_EEENS5_IJNSA_ILi0EEESW_SW_EEEEENS5_IJNS4_10UnderscoreESZ_SZ_EEEEENS4_28SM100_TMA_2SM_LOAD_MULTICASTENS4_14ComposedLayoutINS4_7SwizzleILi3ELi4ELi3EEENS4_18smem_ptr_flag_bitsILi32EEENSU_INS5_IJNSA_ILi8EEENSA_ILi32EEEEEENS5_IJS19_SD_EEEEEEEvNS4_8identityES12_S1D_vS1E_EENS_8epilogue10collective18CollectiveEpilogueINS1G_23Sm100TmaWarpSpecializedILi4ELi2ELi16ELb1ELb0EEEJNS5_IJSI_SH_SI_EEENS5_IJNSU_ISI_SD_EENSU_INS5_IJNSA_ILi16EEESC_EEENS5_IJSD_SG_EEEEEEEESK_SL_SK_SL_NS1G_6fusion15FusionCallbacksIS1K_NS1S_17LinearCombinationISK_fSK_fLNS_15FloatRoundStyleE2EEES1L_S1R_JEEENS4_5SM1004TMEM4LOAD26SM100_TMEM_LOAD_32dp32b16xENS4_13SM90_TMA_LOADENS13_INS14_ILi2ELi4ELi3EEES17_NSU_INS5_IJS18_S1N_EEENS5_IJS1N_SD_EEEEEEENS4_39AutoVectorizingCopyWithAssumedAlignmentILi128EEENS4_14SM90_TMA_STOREES27_S29_S29_EEEvvEEEEvNT_6ParamsE,@function
        .size           _ZN7cutlass13device_kernelINS_4gemm6kernel13GemmUniversalIN4cute5tupleIJiiiiEEENS1_10collective13CollectiveMmaINS1_35MainloopSm100TmaUmmaWarpSpecializedILi4ELi2ELi4ENS5_IJNS4_1CILi4EEENSA_ILi2EEENSA_ILi1EEEEEEEENS5_IJNSA_ILi128EEENSA_ILi256EEENSA_ILi64EEEEEENS_10tfloat32_tENS5_IJlSD_lEEESK_SL_NS4_8TiledMMAINS4_8MMA_AtomIJNS4_23SM100_MMA_TF32_2x1SM_SSISK_SK_fLi128ELi256ELNS4_4UMMA5MajorE0ELSQ_0ELNSP_7ScaleInE0ELSR_0EEEEEENS4_6LayoutINS5_IJSD_SD_SD_EEENS5_IJNSA_ILi0EEESW_SW_EEEEENS5_IJNS4_10UnderscoreESZ_SZ_EEEEENS4_28SM100_TMA_2SM_LOAD_MULTICASTENS4_14ComposedLayoutINS4_7SwizzleILi3ELi4ELi3EEENS4_18smem_ptr_flag_bitsILi32EEENSU_INS5_IJNSA_ILi8EEENSA_ILi32EEEEEENS5_IJS19_SD_EEEEEEEvNS4_8identityES12_S1D_vS1E_EENS_8epilogue10collective18CollectiveEpilogueINS1G_23Sm100TmaWarpSpecializedILi4ELi2ELi16ELb1ELb0EEEJNS5_IJSI_SH_SI_EEENS5_IJNSU_ISI_SD_EENSU_INS5_IJNSA_ILi16EEESC_EEENS5_IJSD_SG_EEEEEEEESK_SL_SK_SL_NS1G_6fusion15FusionCallbacksIS1K_NS1S_17LinearCombinationISK_fSK_fLNS_15FloatRoundStyleE2EEES1L_S1R_JEEENS4_5SM1004TMEM4LOAD26SM100_TMEM_LOAD_32dp32b16xENS4_13SM90_TMA_LOADENS13_INS14_ILi2ELi4ELi3EEES17_NSU_INS5_IJS18_S1N_EEENS5_IJS1N_SD_EEEEEEENS4_39AutoVectorizingCopyWithAssumedAlignmentILi128EEENS4_14SM90_TMA_STOREES27_S29_S29_EEEvvEEEEvNT_6ParamsE,(.L_x_245 - _ZN7cutlass13device_kernelINS_4gemm6kernel13GemmUniversalIN4cute5tupleIJiiiiEEENS1_10collective13CollectiveMmaINS1_35MainloopSm100TmaUmmaWarpSpecializedILi4ELi2ELi4ENS5_IJNS4_1CILi4EEENSA_ILi2EEENSA_ILi1EEEEEEEENS5_IJNSA_ILi128EEENSA_ILi256EEENSA_ILi64EEEEEENS_10tfloat32_tENS5_IJlSD_lEEESK_SL_NS4_8TiledMMAINS4_8MMA_AtomIJNS4_23SM100_MMA_TF32_2x1SM_SSISK_SK_fLi128ELi256ELNS4_4UMMA5MajorE0ELSQ_0ELNSP_7ScaleInE0ELSR_0EEEEEENS4_6LayoutINS5_IJSD_SD_SD_EEENS5_IJNSA_ILi0EEESW_SW_EEEEENS5_IJNS4_10UnderscoreESZ_SZ_EEEEENS4_28SM100_TMA_2SM_LOAD_MULTICASTENS4_14ComposedLayoutINS4_7SwizzleILi3ELi4ELi3EEENS4_18smem_ptr_flag_bitsILi32EEENSU_INS5_IJNSA_ILi8EEENSA_ILi32EEEEEENS5_IJS19_SD_EEEEEEEvNS4_8identityES12_S1D_vS1E_EENS_8epilogue10collective18CollectiveEpilogueINS1G_23Sm100TmaWarpSpecializedILi4ELi2ELi16ELb1ELb0EEEJNS5_IJSI_SH_SI_EEENS5_IJNSU_ISI_SD_EENSU_INS5_IJNSA_ILi16EEESC_EEENS5_IJSD_SG_EEEEEEEESK_SL_SK_SL_NS1G_6fusion15FusionCallbacksIS1K_NS1S_17LinearCombinationISK_fSK_fLNS_15FloatRoundStyleE2EEES1L_S1R_JEEENS4_5SM1004TMEM4LOAD26SM100_TMEM_LOAD_32dp32b16xENS4_13SM90_TMA_LOADENS13_INS14_ILi2ELi4ELi3EEES17_NSU_INS5_IJS18_S1N_EEENS5_IJS1N_SD_EEEEEEENS4_39AutoVectorizingCopyWithAssumedAlignmentILi128EEENS4_14SM90_TMA_STOREES27_S29_S29_EEEvvEEEEvNT_6ParamsE)
        .other          _ZN7cutlass13device_kernelINS_4gemm6kernel13GemmUniversalIN4cute5tupleIJiiiiEEENS1_10collective13CollectiveMmaINS1_35MainloopSm100TmaUmmaWarpSpecializedILi4ELi2ELi4ENS5_IJNS4_1CILi4EEENSA_ILi2EEENSA_ILi1EEEEEEEENS5_IJNSA_ILi128EEENSA_ILi256EEENSA_ILi64EEEEEENS_10tfloat32_tENS5_IJlSD_lEEESK_SL_NS4_8TiledMMAINS4_8MMA_AtomIJNS4_23SM100_MMA_TF32_2x1SM_SSISK_SK_fLi128ELi256ELNS4_4UMMA5MajorE0ELSQ_0ELNSP_7ScaleInE0ELSR_0EEEEEENS4_6LayoutINS5_IJSD_SD_SD_EEENS5_IJNSA_ILi0EEESW_SW_EEEEENS5_IJNS4_10UnderscoreESZ_SZ_EEEEENS4_28SM100_TMA_2SM_LOAD_MULTICASTENS4_14ComposedLayoutINS4_7SwizzleILi3ELi4ELi3EEENS4_18smem_ptr_flag_bitsILi32EEENSU_INS5_IJNSA_ILi8EEENSA_ILi32EEEEEENS5_IJS19_SD_EEEEEEEvNS4_8identityES12_S1D_vS1E_EENS_8epilogue10collective18CollectiveEpilogueINS1G_23Sm100TmaWarpSpecializedILi4ELi2ELi16ELb1ELb0EEEJNS5_IJSI_SH_SI_EEENS5_IJNSU_ISI_SD_EENSU_INS5_IJNSA_ILi16EEESC_EEENS5_IJSD_SG_EEEEEEEESK_SL_SK_SL_NS1G_6fusion15FusionCallbacksIS1K_NS1S_17LinearCombinationISK_fSK_fLNS_15FloatRoundStyleE2EEES1L_S1R_JEEENS4_5SM1004TMEM4LOAD26SM100_TMEM_LOAD_32dp32b16xENS4_13SM90_TMA_LOADENS13_INS14_ILi2ELi4ELi3EEES17_NSU_INS5_IJS18_S1N_EEENS5_IJS1N_SD_EEEEEEENS4_39AutoVectorizingCopyWithAssumedAlignmentILi128EEENS4_14SM90_TMA_STOREES27_S29_S29_EEEvvEEEEvNT_6ParamsE,@"STO_CUDA_ENTRY STV_DEFAULT"
_ZN7cutlass13device_kernelINS_4gemm6kernel13GemmUniversalIN4cute5tupleIJiiiiEEENS1_10collective13CollectiveMmaINS1_35MainloopSm100TmaUmmaWarpSpecializedILi4ELi2ELi4ENS5_IJNS4_1CILi4EEENSA_ILi2EEENSA_ILi1EEEEEEEENS5_IJNSA_ILi128EEENSA_ILi256EEENSA_ILi64EEEEEENS_10tfloat32_tENS5_IJlSD_lEEESK_SL_NS4_8TiledMMAINS4_8MMA_AtomIJNS4_23SM100_MMA_TF32_2x1SM_SSISK_SK_fLi128ELi256ELNS4_4UMMA5MajorE0ELSQ_0ELNSP_7ScaleInE0ELSR_0EEEEEENS4_6LayoutINS5_IJSD_SD_SD_EEENS5_IJNSA_ILi0EEESW_SW_EEEEENS5_IJNS4_10UnderscoreESZ_SZ_EEEEENS4_28SM100_TMA_2SM_LOAD_MULTICASTENS4_14ComposedLayoutINS4_7SwizzleILi3ELi4ELi3EEENS4_18smem_ptr_flag_bitsILi32EEENSU_INS5_IJNSA_ILi8EEENSA_ILi32EEEEEENS5_IJS19_SD_EEEEEEEvNS4_8identityES12_S1D_vS1E_EENS_8epilogue10collective18CollectiveEpilogueINS1G_23Sm100TmaWarpSpecializedILi4ELi2ELi16ELb1ELb0EEEJNS5_IJSI_SH_SI_EEENS5_IJNSU_ISI_SD_EENSU_INS5_IJNSA_ILi16EEESC_EEENS5_IJSD_SG_EEEEEEEESK_SL_SK_SL_NS1G_6fusion15FusionCallbacksIS1K_NS1S_17LinearCombinationISK_fSK_fLNS_15FloatRoundStyleE2EEES1L_S1R_JEEENS4_5SM1004TMEM4LOAD26SM100_TMEM_LOAD_32dp32b16xENS4_13SM90_TMA_LOADENS13_INS14_ILi2ELi4ELi3EEES17_NSU_INS5_IJS18_S1N_EEENS5_IJS1N_SD_EEEEEEENS4_39AutoVectorizingCopyWithAssumedAlignmentILi128EEENS4_14SM90_TMA_STOREES27_S29_S29_EEEvvEEEEvNT_6ParamsE:
[----:B------:R-:W1:Y:S01]  /*0000*/  LDC R1, c[0x0][0x37c] ;  /* 0x0000df00ff017b82 */ /* 0x000e620000000800 */
[----:B------:R-:W2:Y:S01]  /*0010*/  S2R R69, SR_TID.X ;  /* 0x0000000000457919 */ /* 0x000ea20000002100 */
[----:B------:R-:W3:Y:S06]  /*0020*/  LDCU.64 UR8, c[0x0][0x890] ;  /* 0x00011200ff0877ac */ /* 0x000eec0008000a00 */
[----:B------:R-:W4:Y:S01]  /*0030*/  S2UR UR53, SR_CgaCtaId ;  /* 0x00000000003579c3 */ /* 0x000f220000008800 */
[----:B------:R-:W-:Y:S02]  /*0040*/  PRMT R56, RZ, 0x7610, R56 ;  /* 0x00007610ff387816 */ /* 0x000fe40000000038 */
[----:B------:R-:W-:-:S02]  /*0050*/  ELECT P0, URZ, PT ;  /* 0x0000000000ff782f */ /* 0x000fc40003800000 */
[----:B---3--:R-:W-:-:S04]  /*0060*/  ISETP.NE.U32.AND P1, PT, RZ, UR8, PT ;  /* 0x00000008ff007c0c */ /* 0x008fc8000bf25070 */
[----:B------:R-:W-:Y:S01]  /*0070*/  ISETP.NE.AND.EX P2, PT, RZ, UR9, PT, P1 ;  /* 0x00000009ff007c0c */ /* 0x000fe2000bf45310 */
[----:B----4-:R-:W-:Y:S02]  /*0080*/  ULOP3.LUT UR68, UR53, 0x1, URZ, 0xc0, !UPT ;  /* 0x0000000135447892 */ /* 0x010fe4000f8ec0ff */
[----:B------:R-:W-:Y:S01]  /*0090*/  ULOP3.LUT UR69, UR53, 0x1, URZ, 0x3c, !UPT ;  /* 0x0000000135457892 */ /* 0x000fe2000f8e3cff */
[----:B--2---:R-:W-:-:S05]  /*00a0*/  SHF.R.U32.HI R57, RZ, 0x5, R69 ;  /* 0x00000005ff397819 */ /* 0x004fca0000011645 */
[----:B------:R-:W2:Y:S02]  /*00b0*/  SHFL.IDX PT, R0, R57, RZ, 0x1f ;  /* 0x00001fff39007589 */ /* 0x000ea400000e0000 */
[----:B--2---:R-:W-:Y:S02]  /*00c0*/  R2UR UR22, R0 ;  /* 0x00000000001672ca */ /* 0x004fe400000e0000 */
[----:B-1----:R-:W-:Y:S05]  /*00d0*/  @P2 BRA `(.L_x_0) ;  /* 0x0000000000302947 */ /* 0x002fea0003800000 */
[----:B------:R-:W1:Y:S02]  /*00e0*/  LDCU.64 UR4, c[0x0][0x888] ;  /* 0x00011100ff0477ac */ /* 0x000e640008000a00 */
[----:B-1----:R-:W-:-:S04]  /*00f0*/  UISETP.NE.U32.AND UP0, UPT, UR4, URZ, UPT ;  /* 0x000000ff0400728c */ /* 0x002fc8000bf05070 */
[----:B------:R-:W-:-:S09]  /*0100*/  UISETP.NE.AND.EX UP0, UPT, UR5, URZ, UPT, UP0 ;  /* 0x000000ff0500728c */ /* 0x000fd2000bf05300 */
[----:B------:R-:W-:Y:S05]  /*0110*/  BRA.U !UP0, `(.L_x_1) ;  /* 0x0000000108147547 */ /* 0x000fea000b800000 */
[----:B------:R-:W1:Y:S01]  /*0120*/  LDC.64 R2, c[0x0][0x888] ;  /* 0x00022200ff027b82 */ /* 0x000e620000000a00 */
[----:B------:R-:W1:Y:S02]  /*0130*/  LDCU.64 UR4, c[0x0][0x358] ;  /* 0x00006b00ff0477ac */ /* 0x000e640008000a00 */
[----:B-1----:R1:W5:Y:S01]  /*0140*/  LDG.E R27, desc[UR4][R2.64] ;  /* 0x00000004021b7981 */ /* 0x002362000c1e1900 */
[----:B------:R-:W-:Y:S01]  /*0150*/  HFMA2 R56, -RZ, RZ, 0, 5.9604644775390625e-08 ;  /* 0x00000001ff387431 */ /* 0x000fe200000001ff */
[----:B------:R-:W-:Y:S05]  /*0160*/  BRA `(.L_x_0) ;  /* 0x00000000000c7947 */ /* 0x000fea0003800000 */
.L_x_1:
[----:B------:R-:W1:Y:S01]  /*0170*/  LDCU UR4, c[0x0][0x880] ;  /* 0x00011000ff0477ac */ /* 0x000e620008000800 */
[----:B------:R-:W-:Y:S01]  /*0180*/  HFMA2 R56, -RZ, RZ, 0, 5.9604644775390625e-08 ;  /* 0x00000001ff387431 */ /* 0x000fe200000001ff */
[----:B-1----:R-:W-:-:S07]  /*0190*/  MOV R27, UR4 ;  /* 0x00000004001b7c02 */ /* 0x002fce0008000f00 */
.L_x_0:
[----:B------:R-:W2:Y:S02]  /*01a0*/  LDCU.64 UR4, c[0x0][0x8b0] ;  /* 0x00011600ff0477ac */ /* 0x000ea40008000a00 */
[----:B--2---:R-:W-:-:S04]  /*01b0*/  UISETP.NE.U32.AND UP0, UPT, UR4, URZ, UPT ;  /* 0x000000ff0400728c */ /* 0x004fc8000bf05070 */
[----:B------:R-:W-:-:S09]  /*01c0*/  UISETP.NE.AND.EX UP0, UPT, UR5, URZ, UPT, UP0 ;  /* 0x000000ff0500728c */ /* 0x000fd2000bf05300 */
[----:B------:R-:W-:Y:S05]  /*01d0*/  BRA.U UP0, `(.L_x_2) ;  /* 0x0000000100287547 */ /* 0x000fea000b800000 */
[----:B------:R-:W2:Y:S02]  /*01e0*/  LDCU.64 UR4, c[0x0][0x8a8] ;  /* 0x00011500ff0477ac */ /* 0x000ea40008000a00 */
[----:B--2---:R-:W-:-:S04]  /*01f0*/  UISETP.NE.U32.AND UP0, UPT, UR4, URZ, UPT ;  /* 0x000000ff0400728c */ /* 0x004fc8000bf05070 */
[----:B------:R-:W-:-:S09]  /*0200*/  UISETP.NE.AND.EX UP0, UPT, UR5, URZ, UPT, UP0 ;  /* 0x000000ff0500728c */ /* 0x000fd2000bf05300 */
[----:B------:R-:W-:Y:S05]  /*0210*/  BRA.U !UP0, `(.L_x_3) ;  /* 0x0000000108107547 */ /* 0x000fea000b800000 */
[----:B------:R-:W2:Y:S01]  /*0220*/  LDC.64 R24, c[0x0][0x8a8] ;  /* 0x00022a00ff187b82 */ /* 0x000ea20000000a00 */
[----:B------:R-:W2:Y:S02]  /*0230*/  LDCU.64 UR4, c[0x0][0x358] ;  /* 0x00006b00ff0477ac */ /* 0x000ea40008000a00 */
[----:B--2---:R2:W5:Y:S01]  /*0240*/  LDG.E R24, desc[UR4][R24.64] ;  /* 0x0000000418187981 */ /* 0x004562000c1e1900 */
[----:B------:R-:W-:Y:S05]  /*0250*/  BRA `(.L_x_2) ;  /* 0x0000000000087947 */ /* 0x000fea0003800000 */
.L_x_3:
[----:B------:R-:W2:Y:S02]  /*0260*/  LDCU UR4, c[0x0][0x8a0] ;  /* 0x00011400ff0477ac */ /* 0x000ea40008000800 */
[----:B--2---:R-:W-:Y:S02]  /*0270*/  MOV R24, UR4 ;  /* 0x0000000400187c02 */ /* 0x004fe40008000f00 */
.L_x_2:
[----:B------:R-:W-:Y:S01]  /*0280*/  IMAD.U32 R0, RZ, RZ, UR22 ;  /* 0x00000016ff007e24 */ /* 0x000fe2000f8e00ff */
[----:B------:R-:W-:Y:S04]  /*0290*/  BSSY.RECONVERGENT B0, `(.L_x_4) ;  /* 0x000000c000007945 */ /* 0x000fe80003800200 */
[C---:B------:R-:W-:Y:S02]  /*02a0*/  ISETP.NE.OR P3, PT, R0.reuse, 0x1, !P0 ;  /* 0x000000010000780c */ /* 0x040fe40004765670 */
[----:B------:R-:W-:-:S11]  /*02b0*/  ISETP.NE.OR P2, PT, R0, 0x3, !P0 ;  /* 0x000000030000780c */ /* 0x000fd60004745670 */
[----:B------:R-:W-:Y:S05]  /*02c0*/  @P3 BRA `(.L_x_5) ;  /* 0x0000000000203947 */ /* 0x000fea0003800000 */
[----:B------:R-:W3:Y:S02]  /*02d0*/  LDCU.64 UR4, c[0x0][0x348] ;  /* 0x00006900ff0477ac */ /* 0x000ee40008000a00 */
[----:B---3--:R-:W-:Y:S02]  /*02e0*/  UIADD3 UR6, UP1, UPT, UR4, 0x80, URZ ;  /* 0x0000008004067890 */ /* 0x008fe4000ff3e0ff */
[----:B------:R-:W-:Y:S02]  /*02f0*/  UIADD3 UR4, UP0, UPT, UR4, 0x180, URZ ;  /* 0x0000018004047890 */ /* 0x000fe4000ff1e0ff */
[----:B------:R-:W-:Y:S02]  /*0300*/  UIADD3.X UR7, UPT, UPT, URZ, UR5, URZ, UP1, !UPT ;  /* 0x00000005ff077290 */ /* 0x000fe40008ffe4ff */
[----:B------:R-:W-:-:S07]  /*0310*/  UIADD3.X UR5, UPT, UPT, URZ, UR5, URZ, UP0, !UPT ;  /* 0x00000005ff057290 */ /* 0x000fce00087fe4ff */
[----:B------:R3:W-:Y:S02]  /*0320*/  UTMACCTL.PF [UR6] ;  /* 0x00000000060079b9 */ /* 0x0007e40008040000 */
[----:B------:R3:W-:Y:S02]  /*0330*/  UTMACCTL.PF [UR4] ;  /* 0x00000000040079b9 */ /* 0x0007e40008040000 */
[----:B---3--:R-:W-:Y:S01]  /*0340*/  NOP ;  /* 0x0000000000007918 */ /* 0x008fe20000000000 */
.L_x_5:
[----:B------:R-:W-:Y:S05]  /*0350*/  BSYNC.RECONVERGENT B0 ;  /* 0x0000000000007941 */ /* 0x000fea0003800200 */
.L_x_4:
[----:B------:R-:W-:Y:S04]  /*0360*/  BSSY.RECONVERGENT B0, `(.L_x_6) ;  /* 0x000000a000007945 */ /* 0x000fe80003800200 */
        /* <DEDUP_REMOVED lines=9> */
.L_x_7:
[----:B------:R-:W-:Y:S05]  /*0400*/  BSYNC.RECONVERGENT B0 ;  /* 0x0000000000007941 */ /* 0x000fea0003800200 */
.L_x_6:
[----:B------:R-:W3:Y:S01]  /*0410*/  LDCU.64 UR4, c[0x0][0x888] ;  /* 0x00011100ff0477ac */ /* 0x000ee20008000a00 */
[----:B------:R-:W-:Y:S01]  /*0420*/  ISETP.NE.AND.EX P1, PT, RZ, UR9, PT, P1 ;  /* 0x00000009ff007c0c */ /* 0x000fe2000bf25310 */
[----:B------:R-:W-:Y:S01]  /*0430*/  UPLOP3.LUT UP5, UPT, UPT, UPT, UPT, 0x80, 0x8 ;  /* 0x000000000008789c */ /* 0x000fe20003faf070 */
[----:B---3--:R-:W-:-:S04]  /*0440*/  ISETP.NE.U32.AND P2, PT, RZ, UR4, PT ;  /* 0x00000004ff007c0c */ /* 0x008fc8000bf45070 */
[----:B------:R-:W-:-:S13]  /*0450*/  ISETP.NE.AND.EX P2, PT, RZ, UR5, PT, P2 ;  /* 0x00000005ff007c0c */ /* 0x000fda000bf45320 */
[----:B------:R-:W-:Y:S05]  /*0460*/  @P2 BRA P1, `(.L_x_8) ;  /* 0x0000000000282947 */ /* 0x000fea0000800000 */
[----:B------:R-:W-:Y:S01]  /*0470*/  UISETP.NE.U32.AND UP0, UPT, UR8, URZ, UPT ;  /* 0x000000ff0800728c */ /* 0x000fe2000bf05070 */
[----:B-----5:R-:W-:Y:S01]  /*0480*/  FSETP.NEU.AND P1, PT, R27, RZ, PT ;  /* 0x000000ff1b00720b */ /* 0x020fe20003f2d000 */
[----:B------:R-:W-:Y:S02]  /*0490*/  UISETP.NE.U32.AND UP2, UPT, UR4, URZ, UPT ;  /* 0x000000ff0400728c */ /* 0x000fe4000bf45070 */
[----:B------:R-:W-:Y:S02]  /*04a0*/  UISETP.NE.AND.EX UP1, UPT, UR9, URZ, UPT, UP0 ;  /* 0x000000ff0900728c */ /* 0x000fe4000bf25300 */
[----:B------:R-:W-:-:S04]  /*04b0*/  UISETP.NE.AND.EX UP0, UPT, UR5, URZ, UPT, UP2 ;  /* 0x000000ff0500728c */ /* 0x000fc8000bf05320 */
[----:B------:R-:W-:-:S04]  /*04c0*/  USEL UR4, URZ, 0xffffffff, UP0 ;  /* 0xffffffffff047887 */ /* 0x000fc80008000000 */
[----:B------:R-:W-:Y:S01]  /*04d0*/  VOTEU.ANY UP0, P1 ;  /* 0x0000000000ff7886 */ /* 0x000fe20000800100 */
[----:B------:R-:W-:-:S04]  /*04e0*/  @!UP1 USEL UR4, URZ, 0xffffffff, UP0 ;  /* 0xffffffffff049887 */ /* 0x000fc80008000000 */
[----:B------:R-:W-:-:S04]  /*04f0*/  ULOP3.LUT UR4, UR4, 0x1, URZ, 0xc0, !UPT ;  /* 0x0000000104047892 */ /* 0x000fc8000f8ec0ff */
[----:B------:R-:W-:-:S11]  /*0500*/  UISETP.NE.U32.AND UP5, UPT, UR4, 0x1, UPT ;  /* 0x000000010400788c */ /* 0x000fd6000bfa5070 */
.L_x_8:
[----:B------:R-:W3:Y:S01]  /*0510*/  SHFL.IDX PT, R0, R57, RZ, 0x1f ;  /* 0x00001fff39007589 */ /* 0x000ee200000e0000 */
[----:B------:R-:W-:-:S04]  /*0520*/  UISETP.NE.AND UP0, UPT, UR22, 0x2, UPT ;  /* 0x000000021600788c */ /* 0x000fc8000bf05270 */
[----:B------:R-:W-:Y:S02]  /*0530*/  UISETP.EQ.AND UP1, UPT, UR68, URZ, !UP0 ;  /* 0x000000ff4400728c */ /* 0x000fe4000c722270 */
[----:B------:R-:W-:-:S04]  /*0540*/  USEL UR54, URZ, 0x1, UP0 ;  /* 0x00000001ff367887 */ /* 0x000fc80008000000 */
[----:B------:R-:W-:Y:S02]  /*0550*/  PLOP3.LUT P4, PT, P0, PT, UP1, 0x80, 0x8 ;  /* 0x000000000008781c */ /* 0x000fe4000078f018 */
[----:B---3--:R-:W-:-:S13]  /*0560*/  ISETP.NE.AND P1, PT, R0, RZ, PT ;  /* 0x000000ff0000720c */ /* 0x008fda0003f25270 */
[----:B------:R-:W-:Y:S05]  /*0570*/  @P1 BRA `(.L_x_9) ;  /* 0x0000000000541947 */ /* 0x000fea0003800000 */
[----:B------:R-:W-:Y:S01]  /*0580*/  UMOV UR4, 0x400 ;  /* 0x0000040000047882 */ /* 0x000fe20000000000 */
[----:B------:R-:W-:Y:S01]  /*0590*/  UMOV UR8, 0x1 ;  /* 0x0000000100087882 */ /* 0x000fe20000000000 */
[----:B------:R-:W-:Y:S01]  /*05a0*/  UMOV UR6, 0x3 ;  /* 0x0000000300067882 */ /* 0x000fe20000000000 */
[----:B------:R-:W-:Y:S02]  /*05b0*/  ULEA UR4, UR53, UR4, 0x18 ;  /* 0x0000000435047291 */ /* 0x000fe4000f8ec0ff */
[----:B------:R-:W-:-:S04]  /*05c0*/  UIADD3 UR8, UPT, UPT, -UR8, 0x100000, URZ ;  /* 0x0010000008087890 */ /* 0x000fc8000fffe1ff */
[----:B------:R-:W-:Y:S02]  /*05d0*/  USHF.L.U32 UR9, UR8, 0xb, URZ ;  /* 0x0000000b08097899 */ /* 0x000fe400080006ff */
[----:B------:R-:W-:Y:S02]  /*05e0*/  USHF.L.U32 UR8, UR8, 0x1, URZ ;  /* 0x0000000108087899 */ /* 0x000fe400080006ff */
[----:B------:R-:W-:-:S04]  /*05f0*/  UIADD3 UR6, UPT, UPT, -UR6, 0x100000, URZ ;  /* 0x0010000006067890 */ /* 0x000fc8000fffe1ff */
[----:B------:R-:W-:Y:S02]  /*0600*/  USHF.L.U32 UR7, UR6, 0xb, URZ ;  /* 0x0000000b06077899 */ /* 0x000fe400080006ff */
[----:B------:R-:W-:Y:S01]  /*0610*/  USHF.L.U32 UR6, UR6, 0x1, URZ ;  /* 0x0000000106067899 */ /* 0x000fe200080006ff */
[----:B------:R-:W-:Y:S01]  /*0620*/  ELECT P1, URZ, PT ;  /* 0x0000000000ff782f */ /* 0x000fe20003820000 */
[----:B------:R-:W3:Y:S02]  /*0630*/  FENCE.VIEW.ASYNC.S ;  /* 0x00000000000073c6 */ /* 0x000ee40000000000 */
[----:B---3--:R3:W4:Y:S08]  /*0640*/  SYNCS.EXCH.64 URZ, [UR4], UR8 ;  /* 0x0000000804ff75b2 */ /* 0x0087300008000100 */
[----:B------:R3:W1:Y:S01]  /*0650*/  SYNCS.EXCH.64 URZ, [UR4+0x20], UR6 ;  /* 0x0000200604ff75b2 */ /* 0x0006620008000100 */
[----:B------:R3:W1:Y:S01]  /*0660*/  SYNCS.EXCH.64 URZ, [UR4+0x8], UR8 ;  /* 0x0000080804ff75b2 */ /* 0x0006620008000100 */
[----:B------:R3:W1:Y:S01]  /*0670*/  SYNCS.EXCH.64 URZ, [UR4+0x28], UR6 ;  /* 0x0000280604ff75b2 */ /* 0x0006620008000100 */
[----:B------:R3:W1:Y:S01]  /*0680*/  SYNCS.EXCH.64 URZ, [UR4+0x10], UR8 ;  /* 0x0000100804ff75b2 */ /* 0x0006620008000100 */
[----:B------:R3:W1:Y:S01]  /*0690*/  SYNCS.EXCH.64 URZ, [UR4+0x30], UR6 ;  /* 0x0000300604ff75b2 */ /* 0x0006620008000100 */
[----:B------:R3:W1:Y:S01]  /*06a0*/  SYNCS.EXCH.64 URZ, [UR4+0x18], UR8 ;  /* 0x0000180804ff75b2 */ /* 0x0006620008000100 */
[----:B------:R3:W1:Y:S01]  /*06b0*/  SYNCS.EXCH.64 URZ, [UR4+0x38], UR6 ;  /* 0x0000380604ff75b2 */ /* 0x0006620008000100 */
[----:B------:R-:W-:Y:S01]  /*06c0*/  NOP ;  /* 0x0000000000007918 */ /* 0x000fe20000000000 */
.L_x_9:
[----:B------:R-:W2:Y:S01]  /*06d0*/  SHFL.IDX PT, R0, R57, RZ, 0x1f ;  /* 0x00001fff39007589 */ /* 0x000ea200000e0000 */
[----:B------:R-:W-:Y:S01]  /*06e0*/  NOP ;  /* 0x0000000000007918 */ /* 0x000fe20000000000 */
[----:B--2---:R-:W-:-:S13]  /*06f0*/  ISETP.NE.AND P1, PT, R0, 0x1, PT ;  /* 0x000000010000780c */ /* 0x004fda0003f25270 */
[----:B------:R-:W-:Y:S05]  /*0700*/  @P1 BRA `(.L_x_10) ;  /* 0x0000000000541947 */ /* 0x000fea0003800000 */
[----:B---3--:R-:W-:Y:S01]  /*0710*/  UMOV UR4, 0x400 ;  /* 0x0000040000047882 */ /* 0x008fe20000000000 */
        /* <DEDUP_REMOVED lines=10> */
[----:B------:R-:W2:Y:S02]  /*07c0*/  FENCE.VIEW.ASYNC.S ;  /* 0x00000000000073c6 */ /* 0x000ea40000000000 */
[----:B--2---:R2:W3:Y:S08]  /*07d0*/  SYNCS.EXCH.64 URZ, [UR4+0x40], UR8 ;  /* 0x0000400804ff75b2 */ /* 0x0044f00008000100 */
        /* <DEDUP_REMOVED lines=8> */
.L_x_10:
[----:B------:R-:W4:Y:S01]  /*0860*/  SHFL.IDX PT, R0, R57, RZ, 0x1f ;  /* 0x00001fff39007589 */ /* 0x000f2200000e0000 */
[----:B------:R-:W-:Y:S01]  /*0870*/  NOP ;  /* 0x0000000000007918 */ /* 0x000fe20000000000 */
[----:B----4-:R-:W-:-:S13]  /*0880*/  ISETP.NE.AND P1, PT, R0, 0x3, PT ;  /* 0x000000030000780c */ /* 0x010fda0003f25270 */
[----:B------:R-:W-:Y:S05]  /*0890*/  @P1 BRA `(.L_x_11) ;  /* 0x00000000002c1947 */ /* 0x000fea0003800000 */
[----:B--23--:R-:W-:Y:S01]  /*08a0*/  UMOV UR6, 0x400 ;  /* 0x0000040000067882 */ /* 0x00cfe20000000000 */
[----:B------:R-:W-:Y:S01]  /*08b0*/  UMOV UR4, 0x20 ;  /* 0x0000002000047882 */ /* 0x000fe20000000000 */
[----:B------:R-:W-:Y:S02]  /*08c0*/  ULEA UR6, UR53, UR6, 0x18 ;  /* 0x0000000635067291 */ /* 0x000fe4000f8ec0ff */
[----:B------:R-:W-:-:S04]  /*08d0*/  UIADD3 UR4, UPT, UPT, -UR4, 0x100000, URZ ;  /* 0x0010000004047890 */ /* 0x000fc8000fffe1ff */
[----:B------:R-:W-:Y:S02]  /*08e0*/  USHF.L.U32 UR5, UR4, 0xb, URZ ;  /* 0x0000000b04057899 */ /* 0x000fe400080006ff */
[----:B------:R-:W-:Y:S01]  /*08f0*/  USHF.L.U32 UR4, UR4, 0x1, URZ ;  /* 0x0000000104047899 */ /* 0x000fe200080006ff */
[----:B------:R-:W-:Y:S01]  /*0900*/  ELECT P1, URZ, PT ;  /* 0x0000000000ff782f */ /* 0x000fe20003820000 */
[----:B------:R-:W2:Y:S10]  /*0910*/  FENCE.VIEW.ASYNC.S ;  /* 0x00000000000073c6 */ /* 0x000eb40000000000 */
[----:B--2---:R4:W2:Y:S01]  /*0920*/  SYNCS.EXCH.64 URZ, [UR6+0x80], UR4 ;  /* 0x0000800406ff75b2 */ /* 0x0048a20008000100 */
[----:B------:R4:W3:Y:S02]  /*0930*/  SYNCS.EXCH.64 URZ, [UR6+0x88], UR4 ;  /* 0x0000880406ff75b2 */ /* 0x0008e40008000100 */
[----:B----4-:R-:W-:Y:S01]  /*0940*/  NOP ;  /* 0x0000000000007918 */ /* 0x010fe20000000000 */
.L_x_11:
[----:B------:R-:W4:Y:S01]  /*0950*/  SHFL.IDX PT, R0, R57, RZ, 0x1f ;  /* 0x00001fff39007589 */ /* 0x000f2200000e0000 */
[----:B------:R-:W-:Y:S01]  /*0960*/  NOP ;  /* 0x0000000000007918 */ /* 0x000fe20000000000 */
[----:B----4-:R-:W-:-:S13]  /*0970*/  ISETP.NE.AND P1, PT, R0, 0x4, PT ;  /* 0x000000040000780c */ /* 0x010fda0003f25270 */
[----:B------:R-:W-:Y:S05]  /*0980*/  @P1 BRA `(.L_x_12) ;  /* 0x0000000000481947 */ /* 0x000fea0003800000 */
[----:B--23--:R-:W-:Y:S01]  /*0990*/  UMOV UR4, 0x720 ;  /* 0x0000072000047882 */ /* 0x00cfe20000000000 */
[----:B------:R-:W-:Y:S01]  /*09a0*/  UMOV UR6, 0x400 ;  /* 0x0000040000067882 */ /* 0x000fe20000000000 */
[----:B------:R-:W-:Y:S01]  /*09b0*/  USEL UR4, UR4, 0x620, UP5 ;  /* 0x0000062004047887 */ /* 0x000fe2000a800000 */
        /* <DEDUP_REMOVED lines=10> */
[----:B--2---:R4:W2:Y:S08]  /*0a60*/  SYNCS.EXCH.64 URZ, [UR6+0x90], UR8 ;  /* 0x0000900806ff75b2 */ /* 0x0048b00008000100 */
[----:B------:R4:W3:Y:S01]  /*0a70*/  SYNCS.EXCH.64 URZ, [UR6+0xa0], UR4 ;  /* 0x0000a00406ff75b2 */ /* 0x0008e20008000100 */
[----:B------:R4:W1:Y:S01]  /*0a80*/  SYNCS.EXCH.64 URZ, [UR6+0x98], UR8 ;  /* 0x0000980806ff75b2 */ /* 0x0008620008000100 */
[----:B------:R4:W1:Y:S02]  /*0a90*/  SYNCS.EXCH.64 URZ, [UR6+0xa8], UR4 ;  /* 0x0000a80406ff75b2 */ /* 0x0008640008000100 */
[----:B----4-:R-:W-:Y:S01]  /*0aa0*/  NOP ;  /* 0x0000000000007918 */ /* 0x010fe20000000000 */
.L_x_12:
[----:B------:R-:W4:Y:S01]  /*0ab0*/  SHFL.IDX PT, R0, R57, RZ, 0x1f ;  /* 0x00001fff39007589 */ /* 0x000f2200000e0000 */
[----:B------:R-:W-:Y:S01]  /*0ac0*/  NOP ;  /* 0x0000000000007918 */ /* 0x000fe20000000000 */
[----:B----4-:R-:W-:-:S13]  /*0ad0*/  ISETP.NE.AND P1, PT, R0, 0x5, PT ;  /* 0x000000050000780c */ /* 0x010fda0003f25270 */
[----:B------:R-:W-:Y:S05]  /*0ae0*/  @P1 BRA `(.L_x_13) ;  /* 0x0000000000541947 */ /* 0x000fea0003800000 */
[----:B--23--:R-:W-:Y:S01]  /*0af0*/  UMOV UR4, 0x400 ;  /* 0x0000040000047882 */ /* 0x00cfe20000000000 */
        /* <DEDUP_REMOVED lines=14> */
[----:B------:R4:W1:Y:S01]  /*0be0*/  SYNCS.EXCH.64 URZ, [UR4+0xd8], UR8 ;  /* 0x0000d80804ff75b2 */ /* 0x0008620008000100 */
[----:B------:R4:W1:Y:S01]  /*0bf0*/  SYNCS.EXCH.64 URZ, [UR4+0xc0], UR6 ;  /* 0x0000c00604ff75b2 */ /* 0x0008620008000100 */
[----:B------:R4:W1:Y:S01]  /*0c00*/  SYNCS.EXCH.64 URZ, [UR4+0xe0], UR8 ;  /* 0x0000e00804ff75b2 */ /* 0x0008620008000100 */
[----:B------:R4:W1:Y:S01]  /*0c10*/  SYNCS.EXCH.64 URZ, [UR4+0xc8], UR6 ;  /* 0x0000c80604ff75b2 */ /* 0x0008620008000100 */
[----:B------:R4:W1:Y:S02]  /*0c20*/  SYNCS.EXCH.64 URZ, [UR4+0xe8], UR8 ;  /* 0x0000e80804ff75b2 */ /* 0x0008640008000100 */
[----:B----4-:R-:W-:Y:S01]  /*0c30*/  NOP ;  /* 0x0000000000007918 */ /* 0x010fe20000000000 */
.L_x_13:
[----:B------:R-:W4:Y:S01]  /*0c40*/  SHFL.IDX PT, R0, R57, RZ, 0x1f ;  /* 0x00001fff39007589 */ /* 0x000f2200000e0000 */
[----:B------:R-:W-:Y:S01]  /*0c50*/  ISETP.NE.OR P0, PT, RZ, UR22, !P0 ;  /* 0x00000016ff007c0c */ /* 0x000fe2000c705670 */
        /* <DEDUP_REMOVED lines=12> */
[----:B------:R4:W3:Y:S01]  /*0d20*/  SYNCS.EXCH.64 URZ, [UR4+0x100], UR6 ;  /* 0x0001000604ff75b2 */ /* 0x0008e20008000100 */
[----:B------:R4:W1:Y:S01]  /*0d30*/  SYNCS.EXCH.64 URZ, [UR4+0xf8], UR6 ;  /* 0x0000f80604ff75b2 */ /* 0x0008620008000100 */
[----:B------:R4:W1:Y:S02]  /*0d40*/  SYNCS.EXCH.64 URZ, [UR4+0x108], UR6 ;  /* 0x0001080604ff75b2 */ /* 0x0008640008000100 */
[----:B----4-:R-:W-:Y:S01]  /*0d50*/  NOP ;  /* 0x0000000000007918 */ /* 0x010fe20000000000 */
.L_x_14:
[----:B------:R-:W-:Y:S01]  /*0d60*/  VOTEU.ALL UP0, P0 ;  /* 0x0000000000ff7886 */ /* 0x000fe20000000000 */
[----:B--23--:R-:W-:Y:S01]  /*0d70*/  UMOV UR4, 0x20 ;  /* 0x0000002000047882 */ /* 0x00cfe20000000000 */
[----:B------:R-:W2:Y:S01]  /*0d80*/  LDCU UR28, c[0x0][0x36c] ;  /* 0x00006d80ff1c77ac */ /* 0x000ea20008000800 */
[----:B------:R-:W-:Y:S01]  /*0d90*/  NOP ;  /* 0x0000000000007918 */ /* 0x000fe20000000000 */
[----:B------:R-:W-:Y:S01]  /*0da0*/  LOP3.LUT R0, R69, 0x1f, RZ, 0xc0, !PT ;  /* 0x0000001f45007812 */ /* 0x000fe200078ec0ff */
[----:B------:R-:W-:Y:S01]  /*0db0*/  @!UP0 UMOV UR6, 0x400 ;  /* 0x0000040000068882 */ /* 0x000fe20000000000 */
[----:B------:R-:W-:-:S04]  /*0dc0*/  @!UP0 UIADD3 UR4, UPT, UPT, -UR4, 0x100000, URZ ;  /* 0x0010000004048890 */ /* 0x000fc8000fffe1ff */
[----:B------:R-:W-:Y:S02]  /*0dd0*/  @!UP0 USHF.L.U32 UR5, UR4, 0xb, URZ ;  /* 0x0000000b04058899 */ /* 0x000fe400080006ff */
[----:B------:R-:W-:Y:S02]  /*0de0*/  @!UP0 USHF.L.U32 UR4, UR4, 0x1, URZ ;  /* 0x0000000104048899 */ /* 0x000fe400080006ff */
[----:B------:R-:W-:Y:S01]  /*0df0*/  @!UP0 ULEA UR6, UR53, UR6, 0x18 ;  /* 0x0000000635068291 */ /* 0x000fe2000f8ec0ff */
[----:B------:R-:W-:Y:S01]  /*0e00*/  VOTEU.ALL UP0, P0 ;  /* 0x0000000000ff7886 */ /* 0x000fe20000000000 */
[----:B------:R-:W-:Y:S02]  /*0e10*/  UISETP.NE.AND UP6, UPT, UR22, URZ, UPT ;  /* 0x000000ff1600728c */ /* 0x000fe4000bfc5270 */
[----:B--2---:R-:W-:Y:S01]  /*0e20*/  UISETP.EQ.U32.AND UP1, UPT, UR28, 0x1, UPT ;  /* 0x000000011c00788c */ /* 0x004fe2000bf22070 */
[----:B------:R-:W2:Y:S07]  /*0e30*/  FENCE.VIEW.ASYNC.S ;  /* 0x00000000000073c6 */ /* 0x000eae0000000000 */
[----:B--2---:R2:W3:Y:S01]  /*0e40*/  @!UP0 SYNCS.EXCH.64 URZ, [UR6+0x110], UR4 ;  /* 0x0001100406ff85b2 */ /* 0x0044e20008000100 */
[----:B------:R-:W-:Y:S05]  /*0e50*/  BRA.U !UP1, `(.L_x_15) ;  /* 0x0000000109087547 */ /* 0x000fea000b800000 */
[----:B-1-3--:R-:W-:Y:S01]  /*0e60*/  UCGABAR_ARV ;  /* 0x00000000000079c7 */ /* 0x00afe20008000000 */
[----:B------:R-:W-:Y:S05]  /*0e70*/  BRA `(.L_x_16) ;  /* 0x0000000000047947 */ /* 0x000fea0003800000 */
.L_x_15:
[----:B-1-3--:R-:W-:Y:S01]  /*0e80*/  NOP ;  /* 0x0000000000007918 */ /* 0x00afe20000000000 */
.L_x_16:
[----:B------:R-:W1:Y:S01]  /*0e90*/  S2UR UR25, SR_CTAID.X ;  /* 0x00000000001979c3 */ /* 0x000e620000002500 */
[----:B------:R-:W-:-:S05]  /*0ea0*/  CS2R.32 R59, SR_CgaSize ;  /* 0x00000000003b7805 */ /* 0x000fca0000008a00 */
[----:B------:R-:W-:-:S05]  /*0eb0*/  IMAD R59, R59, -0xa0, RZ ;  /* 0xffffff603b3b7824 */ /* 0x000fca00078e02ff */
[----:B--2---:R-:W-:-:S14]  /*0ec0*/  R2UR UR5, R59 ;  /* 0x000000003b0572ca */ /* 0x004fdc00000e0000 */
[----:B------:R-:W2:Y:S01]  /*0ed0*/  LDCU UR5, c[0x0][UR5+0x2b0] ;  /* 0x00005600050577ac */ /* 0x000ea20008000800 */
[----:B------:R-:W-:-:S05]  /*0ee0*/  CS2R.32 R59, SR_CgaSize ;  /* 0x00000000003b7805 */ /* 0x000fca0000008a00 */
[----:B------:R-:W-:-:S05]  /*0ef0*/  IMAD R59, R59, -0xa0, RZ ;  /* 0xffffff603b3b7824 */ /* 0x000fca00078e02ff */
[----:B------:R-:W-:-:S14]  /*0f00*/  R2UR UR4, R59 ;  /* 0x000000003b0472ca */ /* 0x000fdc00000e0000 */
[----:B------:R-:W3:Y:S01]  /*0f10*/  LDCU UR4, c[0x0][UR4+0x2b4] ;  /* 0x00005680040477ac */ /* 0x000ee20008000800 */
[----:B------:R-:W4:Y:S01]  /*0f20*/  S2UR UR24, SR_CTAID.Y ;  /* 0x00000000001879c3 */ /* 0x000f220000002600 */
[----:B------:R-:W-:-:S05]  /*0f30*/  CS2R.32 R59, SR_CgaSize ;  /* 0x00000000003b7805 */ /* 0x000fca0000008a00 */
[----:B------:R-:W-:-:S05]  /*0f40*/  IMAD R59, R59, -0xa0, RZ ;  /* 0xffffff603b3b7824 */ /* 0x000fca00078e02ff */
[----:B------:R-:W-:-:S14]  /*0f50*/  R2UR UR8, R59 ;  /* 0x000000003b0872ca */ /* 0x000fdc00000e0000 */
[----:B------:R-:W3:Y:S01]  /*0f60*/  LDCU UR8, c[0x0][UR8+0x2a0] ;  /* 0x00005400080877ac */ /* 0x000ee20008000800 */
[----:B------:R-:W-:-:S05]  /*0f70*/  CS2R.32 R59, SR_CgaSize ;  /* 0x00000000003b7805 */ /* 0x000fca0000008a00 */
[----:B------:R-:W-:-:S05]  /*0f80*/  IMAD R59, R59, -0xa0, RZ ;  /* 0xffffff603b3b7824 */ /* 0x000fca00078e02ff */
[----:B------:R-:W-:-:S14]  /*0f90*/  R2UR UR9, R59 ;  /* 0x000000003b0972ca */ /* 0x000fdc00000e0000 */
[----:B------:R-:W3:Y:S01]  /*0fa0*/  LDCU UR9, c[0x0][UR9+0x2a4] ;  /* 0x00005480090977ac */ /* 0x000ee20008000800 */
[----:B------:R-:W-:Y:S02]  /*0fb0*/  USHF.R.U32.HI UR12, URZ, 0x1, UR53 ;  /* 0x00000001ff0c7899 */ /* 0x000fe40008011635 */
[----:B------:R-:W-:Y:S02]  /*0fc0*/  USHF.R.U32.HI UR11, URZ, 0x2, UR53 ;  /* 0x00000002ff0b7899 */ /* 0x000fe40008011635 */
[----:B------:R-:W-:Y:S02]  /*0fd0*/  USHF.L.U32 UR39, UR53, 0x8, URZ ;  /* 0x0000000835277899 */ /* 0x000fe400080006ff */
[----:B------:R-:W-:Y:S01]  /*0fe0*/  USHF.L.U32 UR38, UR53, 0xa, URZ ;  /* 0x0000000a35267899 */ /* 0x000fe200080006ff */
[----:B-1----:R-:W-:Y:S01]  /*0ff0*/  I2FP.F32.U32 R3, UR25 ;  /* 0x0000001900037c45 */ /* 0x002fe20008201000 */
[----:B------:R-:W1:Y:S04]  /*1000*/  LDCU UR23, c[0x0][0xb24] ;  /* 0x00016480ff1777ac */ /* 0x000e680008000800 */
[----:B--2---:R-:W-:Y:S01]  /*1010*/  FMUL R3, R3, UR5 ;  /* 0x0000000503037c20 */ /* 0x004fe20008400000 */
[----:B------:R-:W-:Y:S01]  /*1020*/  ULOP3.LUT UR5, UR53, 0x3, URZ, 0xc0, !UPT ;  /* 0x0000000335057892 */ /* 0x000fe2000f8ec0ff */
[----:B----4-:R-:W-:Y:S01]  /*1030*/  I2FP.F32.U32 R2, UR24 ;  /* 0x0000001800027c45 */ /* 0x010fe20008201000 */
[----:B------:R-:W2:Y:S03]  /*1040*/  LDCU UR45, c[0x0][0xb24] ;  /* 0x00016480ff2d77ac */ /* 0x000ea60008000800 */
[----:B------:R-:W4:Y:S01]  /*1050*/  F2I.U32.TRUNC.NTZ R3, R3 ;  /* 0x0000000300037305 */ /* 0x000f22000020f000 */
[----:B---3--:R-:W-:Y:S01]  /*1060*/  FMUL R2, R2, UR4 ;  /* 0x0000000402027c20 */ /* 0x008fe20008400000 */
[----:B------:R-:W-:-:S02]  /*1070*/  ULOP3.LUT UR4, UR68, 0x4, UR53, 0xf8, !UPT ;  /* 0x0000000444047892 */ /* 0x000fc4000f8ef835 */
[----:B------:R-:W-:Y:S02]  /*1080*/  UISETP.GT.U32.AND UP1, UPT, UR5, 0xffff, UPT ;  /* 0x0000ffff0500788c */ /* 0x000fe4000bf24070 */
[----:B------:R-:W-:Y:S02]  /*1090*/  UISETP.GT.U32.AND UP0, UPT, UR4, 0xffff, UPT ;  /* 0x0000ffff0400788c */ /* 0x000fe4000bf04070 */
[----:B------:R-:W3:Y:S01]  /*10a0*/  F2I.U32.TRUNC.NTZ R2, R2 ;  /* 0x0000000200027305 */ /* 0x000ee2000020f000 */
[----:B------:R-:W-:Y:S02]  /*10b0*/  USEL UR37, UR5, 0xffff, !UP1 ;  /* 0x0000ffff05257887 */ /* 0x000fe4000c800000 */
[----:B------:R-:W-:Y:S01]  /*10c0*/  USEL UR31, UR4, 0xffff, !UP0 ;  /* 0x0000ffff041f7887 */ /* 0x000fe2000c000000 */
[----:B------:R-:W1:Y:S01]  /*10d0*/  LDCU UR27, c[0x0][0xb30] ;  /* 0x00016600ff1b77ac */ /* 0x000e620008000800 */
[----:B----4-:R-:W-:Y:S02]  /*10e0*/  R2UR UR6, R3 ;  /* 0x00000000030672ca */ /* 0x010fe400000e0000 */
[----:B------:R-:W-:Y:S01]  /*10f0*/  PRMT R3, RZ, 0x7610, R3 ;  /* 0x00007610ff037816 */ /* 0x000fe20000000003 */
[----:B------:R-:W-:Y:S01]  /*1100*/  UMOV UR13, 0x11 ;  /* 0x00000011000d7882 */ /* 0x000fe20000000000 */
[----:B------:R-:W-:Y:S01]  /*1110*/  UMOV UR14, 0x5 ;  /* 0x00000005000e7882 */ /* 0x000fe20000000000 */
[----:B---3--:R-:W-:-:S02]  /*1120*/  R2UR UR7, R2 ;  /* 0x00000000020772ca */ /* 0x008fc400000e0000 */
[----:B------:R-:W-:-:S06]  /*1130*/  PRMT R2, RZ, 0x7610, R2 ;  /* 0x00007610ff027816 */ /* 0x000fcc0000000002 */
[----:B------:R-:W-:-:S04]  /*1140*/  UIADD3 UR5, UPT, UPT, -UR6, URZ, URZ ;  /* 0x000000ff06057290 */ /* 0x000fc8000fffe1ff */
[----:B------:R-:W-:Y:S02]  /*1150*/  UIMAD UR5, UR8, UR5, UR25 ;  /* 0x00000005080572a4 */ /* 0x000fe4000f8e0219 */
[----:B------:R-:W-:-:S04]  /*1160*/  UIADD3 UR4, UPT, UPT, -UR7, URZ, URZ ;  /* 0x000000ff07047290 */ /* 0x000fc8000fffe1ff */
[----:B------:R-:W-:Y:S01]  /*1170*/  IMAD.U32 R59, RZ, RZ, UR5 ;  /* 0x00000005ff3b7e24 */ /* 0x000fe2000f8e00ff */
[----:B------:R-:W-:-:S06]  /*1180*/  UIMAD UR4, UR9, UR4, UR24 ;  /* 0x00000004090472a4 */ /* 0x000fcc000f8e0218 */
[----:B------:R-:W-:Y:S01]  /*1190*/  IMAD.U32 R58, RZ, RZ, UR4 ;  /* 0x00000004ff3a7e24 */ /* 0x000fe2000f8e00ff */
[----:B-12---:R-:W-:Y:S06]  /*11a0*/  BRA.U UP6, `(.L_x_17) ;  /* 0x00000001066c7547 */ /* 0x006fec000b800000 */
[----:B------:R-:W-:Y:S02]  /*11b0*/  R2UR UR15, R58 ;  /* 0x000000003a0f72ca */ /* 0x000fe400000e0000 */
[----:B------:R-:W-:-:S11]  /*11c0*/  R2UR UR5, R59 ;  /* 0x000000003b0572ca */ /* 0x000fd600000e0000 */
[----:B------:R-:W-:Y:S02]  /*11d0*/  UISETP.NE.AND UP0, UPT, UR15, URZ, UPT ;  /* 0x000000ff0f00728c */ /* 0x000fe4000bf05270 */
[----:B------:R-:W-:Y:S02]  /*11e0*/  UISETP.NE.AND UP2, UPT, UR15, 0x1, UPT ;  /* 0x000000010f00788c */ /* 0x000fe4000bf45270 */
[----:B------:R-:W-:Y:S02]  /*11f0*/  ULOP3.LUT UR4, UR5, 0x2, URZ, 0x3c, !UPT ;  /* 0x0000000205047892 */ /* 0x000fe4000f8e3cff */
[----:B------:R-:W-:Y:S02]  /*1200*/  UISETP.GT.U32.AND UP4, UPT, UR5, 0x1, UP0 ;  /* 0x000000010500788c */ /* 0x000fe40008784070 */
[----:B------:R-:W-:Y:S02]  /*1210*/  UISETP.GT.U32.AND UP3, UPT, UR5, 0x1, UP2 ;  /* 0x000000010500788c */ /* 0x000fe40009764070 */
[----:B------:R-:W-:-:S02]  /*1220*/  UISETP.GT.U32.AND UP1, UPT, UR4, 0x1, UP0 ;  /* 0x000000010400788c */ /* 0x000fc40008724070 */
[----:B------:R-:W-:Y:S02]  /*1230*/  ULOP3.LUT UR10, UR5, 0xfffffffe, URZ, 0xc0, !UPT ;  /* 0xfffffffe050a7892 */ /* 0x000fe4000f8ec0ff */
[----:B------:R-:W-:Y:S02]  /*1240*/  UISETP.GT.U32.AND UP0, UPT, UR4, 0x1, UP2 ;  /* 0x000000010400788c */ /* 0x000fe40009704070 */
[----:B------:R-:W-:Y:S02]  /*1250*/  USEL UR6, URZ, 0x1, UP4 ;  /* 0x00000001ff067887 */ /* 0x000fe4000a000000 */
[----:B------:R-:W-:Y:S02]  /*1260*/  USEL UR5, URZ, 0x10, UP3 ;  /* 0x00000010ff057887 */ /* 0x000fe40009800000 */
[----:B------:R-:W-:Y:S02]  /*1270*/  USEL UR4, URZ, 0x2, UP4 ;  /* 0x00000002ff047887 */ /* 0x000fe4000a000000 */
[----:B------:R-:W-:-:S02]  /*1280*/  USEL UR9, URZ, 0x20, UP3 ;  /* 0x00000020ff097887 */ /* 0x000fc40009800000 */
[----:B------:R-:W-:Y:S02]  /*1290*/  USEL UR8, URZ, 0x4, UP1 ;  /* 0x00000004ff087887 */ /* 0x000fe40008800000 */
[----:B------:R-:W-:Y:S02]  /*12a0*/  UIADD3 UR4, UPT, UPT, UR4, UR5, UR6 ;  /* 0x0000000504047290 */ /* 0x000fe4000fffe006 */
[----:B------:R-:W-:Y:S02]  /*12b0*/  USEL UR6, URZ, 0x8, UP1 ;  /* 0x00000008ff067887 */ /* 0x000fe40008800000 */
[----:B------:R-:W-:Y:S02]  /*12c0*/  USEL UR7, URZ, 0x40, UP0 ;  /* 0x00000040ff077887 */ /* 0x000fe40008000000 */
[----:B------:R-:W-:Y:S02]  /*12d0*/  UIADD3 UR5, UPT, UPT, UR8, UR9, UR4 ;  /* 0x0000000908057290 */ /* 0x000fe4000fffe004 */
[----:B------:R-:W-:-:S02]  /*12e0*/  ULEA UR4, UR15, UR10, 0x2 ;  /* 0x0000000a0f047291 */ /* 0x000fc4000f8e10ff */
[----:B------:R-:W-:Y:S02]  /*12f0*/  USEL UR8, URZ, 0x80, UP0 ;  /* 0x00000080ff087887 */ /* 0x000fe40008000000 */
[----:B------:R-:W-:-:S03]  /*1300*/  UIADD3 UR5, UPT, UPT, UR6, UR7, UR5 ;  /* 0x0000000706057290 */ /* 0x000fc6000fffe005 */
[----:B------:R-:W-:Y:S01]  /*1310*/  UMOV UR6, 0x3 ;  /* 0x0000000300067882 */ /* 0x000fe20000000000 */
[----:B------:R-:W-:Y:S02]  /*1320*/  UIADD3 UR5, UPT, UPT, UR5, UR8, URZ ;  /* 0x0000000805057290 */ /* 0x000fe4000fffe0ff */
[----:B------:R-:W-:-:S04]  /*1330*/  USHF.L.U32 UR4, UR6, UR4, URZ ;  /* 0x0000000406047299 */ /* 0x000fc800080006ff */
[----:B------:R-:W-:Y:S02]  /*1340*/  IMAD.U32 R3, RZ, RZ, UR5 ;  /* 0x00000005ff037e24 */ /* 0x000fe4000f8e00ff */
[----:B------:R-:W-:-:S07]  /*1350*/  IMAD.U32 R2, RZ, RZ, UR4 ;  /* 0x00000004ff027e24 */ /* 0x000fce000f8e00ff */
.L_x_17:
[----:B------:R-:W1:Y:S01]  /*1360*/  S2UR UR36, SR_CTAID.Z ;  /* 0x00000000002479c3 */ /* 0x000e620000002700 */
[----:B------:R-:W-:Y:S02]  /*1370*/  UISETP.GE.AND UP0, UPT, UR23, 0x1, UPT ;  /* 0x000000011700788c */ /* 0x000fe4000bf06270 */
[----:B------:R-:W-:Y:S02]  /*1380*/  ULOP3.LUT UR37, UR37, 0xffff, URZ, 0xc0, !UPT ;  /* 0x0000ffff25257892 */ /* 0x000fe4000f8ec0ff */
[----:B------:R-:W-:Y:S02]  /*1390*/  ULOP3.LUT UR31, UR31, 0xffff, URZ, 0xc0, !UPT ;  /* 0x0000ffff1f1f7892 */ /* 0x000fe4000f8ec0ff */
[----:B------:R-:W-:Y:S02]  /*13a0*/  UISETP.NE.AND UP3, UPT, UR22, 0x2, UPT ;  /* 0x000000021600788c */ /* 0x000fe4000bf65270 */
[----:B------:R-:W-:Y:S02]  /*13b0*/  ULOP3.LUT UR57, UR12, 0x1, URZ, 0xc0, !UPT ;  /* 0x000000010c397892 */ /* 0x000fe4000f8ec0ff */
[----:B------:R-:W-:-:S02]  /*13c0*/  ULOP3.LUT UR55, UR11, 0x1, URZ, 0xc0, !UPT ;  /* 0x000000010b377892 */ /* 0x000fc4000f8ec0ff */
[----:B------:R-:W-:Y:S02]  /*13d0*/  ULOP3.LUT UR39, UR39, 0x400, URZ, 0xc0, !UPT ;  /* 0x0000040027277892 */ /* 0x000fe4000f8ec0ff */
[----:B------:R-:W-:Y:S02]  /*13e0*/  ULOP3.LUT UR38, UR38, 0x800, URZ, 0xc0, !UPT ;  /* 0x0000080026267892 */ /* 0x000fe4000f8ec0ff */
[----:B------:R-:W-:Y:S02]  /*13f0*/  USHF.L.U32 UR37, UR13, UR37, URZ ;  /* 0x000000250d257299 */ /* 0x000fe400080006ff */
[----:B------:R-:W-:Y:S01]  /*1400*/  USHF.L.U32 UR31, UR14, UR31, URZ ;  /* 0x0000001f0e1f7299 */ /* 0x000fe200080006ff */
[----:B------:R-:W-:Y:S01]  /*1410*/  UMOV UR20, UR25 ;  /* 0x0000001900147c82 */ /* 0x000fe20008000000 */
[----:B------:R-:W-:Y:S10]  /*1420*/  BRA.U !UP0, `(.L_x_18) ;  /* 0x0000000108d47547 */ /* 0x000ff4000b800000 */
[----:B------:R-:W2:Y:S01]  /*1430*/  LDCU.128 UR12, c[0x0][0xb10] ;  /* 0x00016200ff0c77ac */ /* 0x000ea20008000c00 */
[----:B------:R-:W3:Y:S01]  /*1440*/  LDCU UR6, c[0x0][0x370] ;  /* 0x00006e00ff0677ac */ /* 0x000ee20008000800 */
[----:B------:R-:W4:Y:S01]  /*1450*/  LDCU UR5, c[0x0][0x374] ;  /* 0x00006e80ff0577ac */ /* 0x000f220008000800 */
[----:B------:R-:W1:Y:S01]  /*1460*/  LDCU UR26, c[0x0][0xb0c] ;  /* 0x00016180ff1a77ac */ /* 0x000e620008000800 */
[----:B------:R-:W1:Y:S01]  /*1470*/  LDCU UR4, c[0x0][0xb20] ;  /* 0x00016400ff0477ac */ /* 0x000e620008000800 */
[----:B------:R-:W1:Y:S01]  /*1480*/  LDCU.64 UR8, c[0x0][0xb28] ;  /* 0x00016500ff0877ac */ /* 0x000e620008000a00 */
[----:B--2---:R-:W-:Y:S02]  /*1490*/  UISETP.NE.AND UP0, UPT, UR14, 0x1, UPT ;  /* 0x000000010e00788c */ /* 0x004fe4000bf05270 */
[----:B----4-:R-:W-:Y:S02]  /*14a0*/  UIMAD.WIDE.U32 UR10, UR5, UR15, URZ ;  /* 0x0000000f050a72a5 */ /* 0x010fe4000f8e00ff */
[----:B---3--:R-:W-:-:S02]  /*14b0*/  UIMAD.WIDE.U32 UR18, UR6, UR12, URZ ;  /* 0x0000000c061272a5 */ /* 0x008fc4000f8e00ff */
[----:B-1----:R-:W-:Y:S02]  /*14c0*/  UISETP.NE.AND UP1, UPT, UR26, 0x1, UPT ;  /* 0x000000011a00788c */ /* 0x002fe4000bf25270 */
[----:B------:R-:W-:Y:S01]  /*14d0*/  UISETP.NE.AND UP2, UPT, UR23, 0x1, UPT ;  /* 0x000000011700788c */ /* 0x000fe2000bf45270 */
[----:B------:R-:W-:Y:S02]  /*14e0*/  UMOV UR10, UR11 ;  /* 0x0000000b000a7c82 */ /* 0x000fe40008000000 */
[----:B------:R-:W-:Y:S01]  /*14f0*/  UMOV UR18, UR19 ;  /* 0x0000001300127c82 */ /* 0x000fe20008000000 */
[----:B------:R-:W-:Y:S02]  /*1500*/  @UP0 USHF.R.U32.HI UR5, URZ, UR4, UR10 ;  /* 0x00000004ff050299 */ /* 0x000fe4000801160a */
[----:B------:R-:W-:Y:S02]  /*1510*/  UIMAD.WIDE.U32 UR20, UR24, UR15, URZ ;  /* 0x0000000f181472a5 */ /* 0x000fe4000f8e00ff */
[----:B------:R-:W-:-:S02]  /*1520*/  UIMAD.WIDE.U32 UR10, UR5, UR8, URZ ;  /* 0x00000008050a72a5 */ /* 0x000fc4000f8e00ff */
[----:B------:R-:W-:Y:S02]  /*1530*/  @UP1 USHF.R.U32.HI UR6, URZ, UR13, UR18 ;  /* 0x0000000dff061299 */ /* 0x000fe40008011612 */
[----:B------:R-:W-:Y:S02]  /*1540*/  UIMAD.WIDE.U32 UR16, UR25, UR12, URZ ;  /* 0x0000000c191072a5 */ /* 0x000fe4000f8e00ff */
[----:B------:R-:W-:Y:S01]  /*1550*/  UIMAD.WIDE.U32 UR18, UR6, UR8, URZ ;  /* 0x00000008061272a5 */ /* 0x000fe2000f8e00ff */
[----:B------:R-:W-:Y:S01]  /*1560*/  UMOV UR20, UR21 ;  /* 0x0000001500147c82 */ /* 0x000fe20008000000 */
[----:B------:R-:W-:Y:S01]  /*1570*/  UMOV UR10, UR11 ;  /* 0x0000000b000a7c82 */ /* 0x000fe20008000000 */
[----:B------:R-:W-:Y:S02]  /*1580*/  USHF.R.U32.HI UR20, URZ, UR4, UR20 ;  /* 0x00000004ff147299 */ /* 0x000fe40008011614 */
[----:B------:R-:W-:Y:S02]  /*1590*/  @UP2 USHF.R.U32.HI UR5, URZ, UR9, UR10 ;  /* 0x00000009ff052299 */ /* 0x000fe4000801160a */
[----:B------:R-:W-:Y:S01]  /*15a0*/  UMOV UR7, UR19 ;  /* 0x0000001300077c82 */ /* 0x000fe20008000000 */
[----:B------:R-:W-:Y:S01]  /*15b0*/  UMOV UR16, UR17 ;  /* 0x0000001100107c82 */ /* 0x000fe20008000000 */
[----:B------:R-:W-:-:S02]  /*15c0*/  @UP2 USHF.R.U32.HI UR6, URZ, UR9, UR7 ;  /* 0x00000009ff062299 */ /* 0x000fc40008011607 */
[----:B------:R-:W-:Y:S02]  /*15d0*/  USHF.R.U32.HI UR16, URZ, UR13, UR16 ;  /* 0x0000000dff107299 */ /* 0x000fe40008011610 */
[----:B------:R-:W-:Y:S02]  /*15e0*/  USEL UR4, UR24, UR20, !UP0 ;  /* 0x0000001418047287 */ /* 0x000fe4000c000000 */
[----:B------:R-:W-:Y:S02]  /*15f0*/  UIMAD UR7, UR5, UR23, URZ ;  /* 0x00000017050772a4 */ /* 0x000fe4000f8e02ff */
[----:B------:R-:W-:Y:S02]  /*1600*/  USEL UR5, UR25, UR16, !UP1 ;  /* 0x0000001019057287 */ /* 0x000fe4000c800000 */
[----:B------:R-:W-:Y:S02]  /*1610*/  UIMAD UR12, UR6, UR23, URZ ;  /* 0x00000017060c72a4 */ /* 0x000fe4000f8e02ff */
[----:B------:R-:W-:-:S02]  /*1620*/  UISETP.GE.AND UP0, UPT, UR4, UR7, UPT ;  /* 0x000000070400728c */ /* 0x000fc4000bf06270 */
[----:B------:R-:W-:Y:S02]  /*1630*/  UIMAD.WIDE.U32 UR10, UR4, UR8, URZ ;  /* 0x00000008040a72a5 */ /* 0x000fe4000f8e00ff */
[----:B------:R-:W-:Y:S02]  /*1640*/  UISETP.GE.OR UP0, UPT, UR5, UR12, UP0 ;  /* 0x0000000c0500728c */ /* 0x000fe40008706670 */
[----:B------:R-:W-:Y:S02]  /*1650*/  UIMAD.WIDE.U32 UR12, UR5, UR8, URZ ;  /* 0x00000008050c72a5 */ /* 0x000fe4000f8e00ff */
[----:B------:R-:W-:Y:S01]  /*1660*/  UIADD3 UR10, UPT, UPT, -UR4, URZ, URZ ;  /* 0x000000ff040a7290 */ /* 0x000fe2000fffe1ff */
[----:B------:R-:W-:Y:S01]  /*1670*/  UMOV UR8, UR11 ;  /* 0x0000000b00087c82 */ /* 0x000fe20008000000 */
[----:B------:R-:W-:Y:S02]  /*1680*/  UIADD3 UR20, UPT, UPT, -UR5, URZ, URZ ;  /* 0x000000ff05147290 */ /* 0x000fe4000fffe1ff */
[----:B------:R-:W-:-:S03]  /*1690*/  USHF.R.U32.HI UR8, URZ, UR9, UR8 ;  /* 0x00000009ff087299 */ /* 0x000fc60008011608 */
[----:B------:R-:W-:Y:S01]  /*16a0*/  @!UP0 UMOV UR7, UR13 ;  /* 0x0000000d00078c82 */ /* 0x000fe20008000000 */
[----:B------:R-:W-:Y:S02]  /*16b0*/  UIMAD UR24, UR14, UR10, UR24 ;  /* 0x0000000a0e1872a4 */ /* 0x000fe4000f8e0218 */
[----:B------:R-:W-:Y:S02]  /*16c0*/  USEL UR8, UR4, UR8, !UP2 ;  /* 0x0000000804087287 */ /* 0x000fe4000d000000 */
[----:B------:R-:W-:Y:S02]  /*16d0*/  @!UP0 USHF.R.U32.HI UR7, URZ, UR9, UR7 ;  /* 0x00000009ff078299 */ /* 0x000fe40008011607 */
[----:B------:R-:W-:Y:S02]  /*16e0*/  UIADD3 UR9, UPT, UPT, -UR8, URZ, URZ ;  /* 0x000000ff08097290 */ /* 0x000fe4000fffe1ff */
[----:B------:R-:W-:Y:S02]  /*16f0*/  @!UP0 USEL UR7, UR5, UR7, !UP2 ;  /* 0x0000000705078287 */ /* 0x000fe4000d000000 */
[----:B------:R-:W-:-:S02]  /*1700*/  UIMAD UR9, UR23, UR9, UR4 ;  /* 0x00000009170972a4 */ /* 0x000fc4000f8e0204 */
[----:B------:R-:W-:Y:S02]  /*1710*/  @!UP0 UIADD3 UR8, UPT, UPT, UR8, -UR7, URZ ;  /* 0x8000000708088290 */ /* 0x000fe4000fffe0ff */
[----:B------:R-:W-:Y:S02]  /*1720*/  @!UP0 UIMAD UR6, UR9, UR6, UR7 ;  /* 0x00000006090682a4 */ /* 0x000fe4000f8e0207 */
[----:B------:R-:W-:Y:S02]  /*1730*/  @!UP0 UIMAD UR4, UR8, UR23, UR5 ;  /* 0x00000017080482a4 */ /* 0x000fe4000f8e0205 */
[----:B------:R-:W-:Y:S02]  /*1740*/  UIMAD UR20, UR26, UR20, UR25 ;  /* 0x000000141a1472a4 */ /* 0x000fe4000f8e0219 */
[----:B------:R-:W-:Y:S01]  /*1750*/  UIMAD UR24, UR4, UR14, UR24 ;  /* 0x0000000e041872a4 */ /* 0x000fe2000f8e0218 */
[----:B------:R-:W-:Y:S02]  /*1760*/  @!UP0 UMOV UR5, UR6 ;  /* 0x0000000600058c82 */ /* 0x000fe40008000000 */
[----:B------:R-:W-:-:S12]  /*1770*/  UIMAD UR20, UR5, UR26, UR20 ;  /* 0x0000001a051472a4 */ /* 0x000fd8000f8e0214 */
.L_x_18:
[----:B------:R-:W-:-:S09]  /*1780*/  UISETP.NE.AND UP0, UPT, UR27, 0x1, UPT ;  /* 0x000000011b00788c */ /* 0x000fd2000bf05270 */
[----:B------:R-:W-:Y:S05]  /*1790*/  BRA.U UP0, `(.L_x_19) ;  /* 0x0000000100447547 */ /* 0x000fea000b800000 */
[----:B------:R-:W2:Y:S01]  /*17a0*/  LDCU.128 UR8, c[0x0][0xb10] ;  /* 0x00016200ff0877ac */ /* 0x000ea20008000c00 */
[----:B------:R-:W3:Y:S01]  /*17b0*/  LDCU UR12, c[0x0][0xb0c] ;  /* 0x00016180ff0c77ac */ /* 0x000ee20008000800 */
[----:B------:R-:W4:Y:S01]  /*17c0*/  LDCU UR13, c[0x0][0xb20] ;  /* 0x00016400ff0d77ac */ /* 0x000f220008000800 */
[----:B--2---:R-:W-:Y:S02]  /*17d0*/  UIMAD.WIDE.U32 UR6, UR20, UR8, URZ ;  /* 0x00000008140672a5 */ /* 0x004fe4000f8e00ff */
[----:B------:R-:W-:Y:S02]  /*17e0*/  UIMAD.WIDE.U32 UR4, UR24, UR11, URZ ;  /* 0x0000000b180472a5 */ /* 0x000fe4000f8e00ff */
[----:B---3--:R-:W-:Y:S02]  /*17f0*/  UISETP.NE.AND UP1, UPT, UR12, 0x1, UPT ;  /* 0x000000010c00788c */ /* 0x008fe4000bf25270 */
[----:B------:R-:W-:Y:S01]  /*1800*/  UISETP.NE.AND UP0, UPT, UR10, 0x1, UPT ;  /* 0x000000010a00788c */ /* 0x000fe2000bf05270 */
[----:B------:R-:W-:-:S02]  /*1810*/  UMOV UR6, UR7 ;  /* 0x0000000700067c82 */ /* 0x000fc40008000000 */
[----:B------:R-:W-:Y:S01]  /*1820*/  UMOV UR4, UR5 ;  /* 0x0000000500047c82 */ /* 0x000fe20008000000 */
[----:B------:R-:W-:Y:S02]  /*1830*/  USHF.R.U32.HI UR9, URZ, UR9, UR6 ;  /* 0x00000009ff097299 */ /* 0x000fe40008011606 */
[----:B----4-:R-:W-:Y:S02]  /*1840*/  USHF.R.U32.HI UR4, URZ, UR13, UR4 ;  /* 0x0000000dff047299 */ /* 0x010fe40008011604 */
[----:B------:R-:W-:Y:S02]  /*1850*/  USEL UR5, UR20, UR9, !UP1 ;  /* 0x0000000914057287 */ /* 0x000fe4000c800000 */
[----:B------:R-:W-:-:S04]  /*1860*/  USEL UR4, UR24, UR4, !UP0 ;  /* 0x0000000418047287 */ /* 0x000fc8000c000000 */
[----:B------:R-:W-:Y:S02]  /*1870*/  UIADD3 UR6, UPT, UPT, -UR4, UR5, URZ ;  /* 0x0000000504067290 */ /* 0x000fe4000fffe1ff */
[----:B------:R-:W-:Y:S02]  /*1880*/  UIADD3 UR4, UPT, UPT, UR4, -UR5, URZ ;  /* 0x8000000504047290 */ /* 0x000fe4000fffe0ff */
[----:B------:R-:W-:Y:S02]  /*1890*/  UIMAD UR24, UR6, UR10, UR24 ;  /* 0x0000000a061872a4 */ /* 0x000fe4000f8e0218 */
[----:B------:R-:W-:-:S12]  /*18a0*/  UIMAD UR20, UR4, UR12, UR20 ;  /* 0x0000000c041472a4 */ /* 0x000fd8000f8e0214 */
.L_x_19:
[----:B------:R-:W-:-:S09]  /*18b0*/  UISETP.EQ.U32.AND UP0, UPT, UR28, 0x1, UPT ;  /* 0x000000011c00788c */ /* 0x000fd2000bf02070 */
[----:B------:R-:W-:Y:S05]  /*18c0*/  BRA.U !UP0, `(.L_x_20) ;  /* 0x00000001080c7547 */ /* 0x000fea000b800000 */
[----:B------:R-:W-:Y:S01]  /*18d0*/  UCGABAR_WAIT ;  /* 0x0000000000007dc7 */ /* 0x000fe20008000000 */
[----:B------:R-:W-:Y:S01]  /*18e0*/  CCTL.IVALL ;  /* 0x00000000ff00798f */ /* 0x000fe20002000000 */
[----:B------:R-:W-:Y:S05]  /*18f0*/  BRA `(.L_x_21) ;  /* 0x0000000000047947 */ /* 0x000fea0003800000 */
.L_x_20:
[----:B------:R-:W-:Y:S06]  /*1900*/  BAR.SYNC.DEFER_BLOCKING 0x0 ;  /* 0x0000000000007b1d */ /* 0x000fec0000010000 */
.L_x_21:
[----:B------:R-:W-:Y:S05]  /*1910*/  BRA.U UP3, `(.L_x_22) ;  /* 0x00000015038c7547 */ /* 0x000fea000b800000 */
[----:B------:R-:W2:Y:S01]  /*1920*/  LDCU UR6, c[0x0][0x38c] ;  /* 0x00007180ff0677ac */ /* 0x000ea20008000800 */
[----:B------:R-:W-:Y:S01]  /*1930*/  PLOP3.LUT P2, PT, PT, PT, UP5, 0x80, 0x8 ;  /* 0x000000000008781c */ /* 0x000fe20003f4f058 */
[----:B------:R-:W-:Y:S01]  /*1940*/  IMAD.MOV.U32 R12, RZ, RZ, 0x1 ;  /* 0x00000001ff0c7424 */ /* 0x000fe200078e00ff */
[----:B------:R-:W-:Y:S01]  /*1950*/  ISETP.NE.AND P3, PT, R0, RZ, P4 ;  /* 0x000000ff0000720c */ /* 0x000fe20002765270 */
[----:B------:R-:W-:Y:S01]  /*1960*/  USHF.L.U32 UR7, UR25, 0x7, URZ ;  /* 0x0000000719077899 */ /* 0x000fe200080006ff */
[----:B------:R-:W-:Y:S01]  /*1970*/  PLOP3.LUT P2, PT, P2, PT, PT, 0x8, 0x80 ;  /* 0x000000000080781c */ /* 0x000fe2000174e170 */
[----:B------:R-:W-:Y:S01]  /*1980*/  USHF.L.U32 UR8, UR25, 0x6, URZ ;  /* 0x0000000619087899 */ /* 0x000fe200080006ff */
[----:B------:R-:W-:Y:S01]  /*1990*/  CS2R R10, SRZ ;  /* 0x00000000000a7805 */ /* 0x000fe2000001ff00 */
[----:B------:R-:W-:Y:S01]  /*19a0*/  UISETP.NE.AND UP1, UPT, UR22, URZ, UPT ;  /* 0x000000ff1600728c */ /* 0x000fe2000bf25270 */
[----:B------:R-:W-:Y:S01]  /*19b0*/  IMAD.MOV.U32 R9, RZ, RZ, RZ ;  /* 0x000000ffff097224 */ /* 0x000fe200078e00ff */
[----:B------:R-:W3:Y:S01]  /*19c0*/  LDCU UR50, c[0x0][0x370] ;  /* 0x00006e00ff3277ac */ /* 0x000ee20008000800 */
[----:B------:R-:W-:Y:S01]  /*19d0*/  IMAD.MOV.U32 R8, RZ, RZ, 0x1 ;  /* 0x00000001ff087424 */ /* 0x000fe200078e00ff */
[----:B------:R-:W-:Y:S01]  /*19e0*/  USEL UR40, UR54, 0x2, UP1 ;  /* 0x0000000236287887 */ /* 0x000fe20008800000 */
[----:B------:R-:W4:Y:S01]  /*19f0*/  LDCU.64 UR46, c[0x0][0x348] ;  /* 0x00006900ff2e77ac */ /* 0x000f220008000a00 */
[----:B--2---:R-:W-:-:S02]  /*1a00*/  UIADD3 UR5, UPT, UPT, UR6, 0x3f, URZ ;  /* 0x0000003f06057890 */ /* 0x004fc4000fffe0ff */
[----:B------:R-:W-:Y:S02]  /*1a10*/  UIADD3 UR58, UPT, UPT, UR6, 0x7e, URZ ;  /* 0x0000007e063a7890 */ /* 0x000fe4000fffe0ff */
[----:B------:R-:W-:Y:S01]  /*1a20*/  USHF.R.S32.HI UR4, URZ, 0x1f, UR5 ;  /* 0x0000001fff047899 */ /* 0x000fe20008011405 */
[----:B------:R-:W2:Y:S03]  /*1a30*/  LDCU UR49, c[0x0][0x374] ;  /* 0x00006e80ff3177ac */ /* 0x000ea60008000800 */
[----:B------:R-:W-:Y:S02]  /*1a40*/  ULEA.HI UR4, UR4, UR5, URZ, 0x6 ;  /* 0x0000000504047291 */ /* 0x000fe4000f8f30ff */
[----:B------:R-:W-:Y:S02]  /*1a50*/  UIADD3 UR5, UPT, UPT, UR6, -0x1, URZ ;  /* 0xffffffff06057890 */ /* 0x000fe4000fffe0ff */
[----:B------:R-:W-:-:S02]  /*1a60*/  USHF.R.S32.HI UR52, URZ, 0x6, UR4 ;  /* 0x00000006ff347899 */ /* 0x000fc40008011404 */
[----:B------:R-:W-:Y:S02]  /*1a70*/  UISETP.GE.U32.AND UP2, UPT, UR5, -0x7f, UPT ;  /* 0xffffff810500788c */ /* 0x000fe4000bf46070 */
[----:B------:R-:W-:Y:S02]  /*1a80*/  UISETP.LT.U32.AND UP0, UPT, UR52, 0x4, UPT ;  /* 0x000000043400788c */ /* 0x000fe4000bf01070 */
[----:B------:R-:W-:Y:S02]  /*1a90*/  ULOP3.LUT UR6, UR7, 0x80, URZ, 0xc0, !UPT ;  /* 0x0000008007067892 */ /* 0x000fe4000f8ec0ff */
[----:B------:R-:W-:Y:S02]  /*1aa0*/  USEL UR51, UR52, 0x4, UP0 ;  /* 0x0000000434337887 */ /* 0x000fe40008000000 */
[----:B------:R-:W-:Y:S02]  /*1ab0*/  ULOP3.LUT UR5, UR8, 0x40, URZ, 0xc0, !UPT ;  /* 0x0000004008057892 */ /* 0x000fe4000f8ec0ff */
[----:B------:R-:W-:-:S02]  /*1ac0*/  UIADD3 UR4, UPT, UPT, UR51, -0x1, URZ ;  /* 0xffffffff33047890 */ /* 0x000fc4000fffe0ff */
[----:B------:R-:W-:Y:S02]  /*1ad0*/  @UP2 UIADD3 UR4, UPT, UPT, UR51, URZ, URZ ;  /* 0x000000ff33042290 */ /* 0x000fe4000fffe0ff */
[----:B------:R-:W-:Y:S02]  /*1ae0*/  ULEA UR57, UR57, UR6, 0x6 ;  /* 0x0000000639397291 */ /* 0x000fe4000f8e30ff */
[----:B------:R-:W-:Y:S02]  /*1af0*/  ULEA UR55, UR55, UR5, 0x5 ;  /* 0x0000000537377291 */ /* 0x000fe4000f8e28ff */
[----:B------:R-:W-:Y:S02]  /*1b00*/  UIADD3 UR56, UPT, UPT, UR52, -UR51, URZ ;  /* 0x8000003334387290 */ /* 0x000fe4000fffe0ff */
[----:B------:R-:W-:Y:S02]  /*1b10*/  UIADD3 UR41, UPT, UPT, UR4, 0x1, URZ ;  /* 0x0000000104297890 */ /* 0x000fe4000fffe0ff */
[----:B------:R-:W-:Y:S01]  /*1b20*/  UIADD3 UR54, UPT, UPT, -UR4, URZ, URZ ;  /* 0x000000ff04367290 */ /* 0x000fe2000fffe1ff */
[----:B--234-:R-:W-:-:S11]  /*1b30*/  UMOV UR29, URZ ;  /* 0x000000ff001d7c82 */ /* 0x01cfd60008000000 */
.L_x_46:
[----:B------:R-:W-:Y:S01]  /*1b40*/  UISETP.NE.AND UP0, UPT, UR53, URZ, UPT ;  /* 0x000000ff3500728c */ /* 0x000fe2000bf05270 */
[----:B------:R-:W2:Y:S08]  /*1b50*/  S2UR UR53, SR_CgaCtaId ;  /* 0x00000000003579c3 */ /* 0x000eb00000008800 */
[----:B---3--:R-:W-:Y:S05]  /*1b60*/  BRA.U UP0, `(.L_x_23) ;  /* 0x0000000100347547 */ /* 0x008fea000b800000 */
[----:B------:R-:W3:Y:S01]  /*1b70*/  S2R R0, SR_CgaCtaId ;  /* 0x0000000000007919 */ /* 0x000ee20000008800 */
[----:B------:R-:W-:-:S04]  /*1b80*/  MOV R2, 0x400 ;  /* 0x0000040000027802 */ /* 0x000fc80000000f00 */
[----:B---3--:R-:W-:Y:S02]  /*1b90*/  LEA R0, R0, R2, 0x18 ;  /* 0x0000000200007211 */ /* 0x008fe400078ec0ff */
[----:B------:R-:W-:-:S03]  /*1ba0*/  SHF.L.U32 R2, R8, 0x1f, RZ ;  /* 0x0000001f08027819 */ /* 0x000fc600000006ff */
[----:B------:R-:W-:-:S04]  /*1bb0*/  IMAD R0, R9, 0x8, R0 ;  /* 0x0000000809007824 */ /* 0x000fc800078e0200 */
[----:B------:R-:W3:Y:S02]  /*1bc0*/  SYNCS.PHASECHK.TRANS64.TRYWAIT P0, [R0+URZ+0x100], R2 ;  /* 0x00010002000075a7 */ /* 0x000ee400080011ff */
[----:B---3--:R-:W-:Y:S05]  /*1bd0*/  @!P0 BRA `(.L_x_24) ;  /* 0x000000a800848947 */ /* 0x008fea0003800000 */
.L_x_189:
[----:B------:R-:W-:Y:S01]  /*1be0*/  VIADD R9, R9, 0x1 ;  /* 0x0000000109097836 */ /* 0x000fe20000000000 */
[----:B------:R3:W-:Y:S04]  /*1bf0*/  SYNCS.ARRIVE.TRANS64.A1T0 RZ, [R0+URZ+0xf0], RZ ;  /* 0x0000f0ff00ff79a7 */ /* 0x0007e800081000ff */
[----:B------:R-:W-:-:S04]  /*1c00*/  ISETP.NE.AND P0, PT, R9, 0x2, PT ;  /* 0x000000020900780c */ /* 0x000fc80003f05270 */
[----:B------:R-:W-:Y:S02]  /*1c10*/  SEL R9, R9, RZ, P0 ;  /* 0x000000ff09097207 */ /* 0x000fe40000000000 */
[----:B---3--:R-:W-:-:S04]  /*1c20*/  SEL R0, RZ, 0x1, P0 ;  /* 0x00000001ff007807 */ /* 0x008fc80000000000 */
[----:B------:R-:W-:-:S07]  /*1c30*/  LOP3.LUT R8, R8, R0, RZ, 0x3c, !PT ;  /* 0x0000000008087212 */ /* 0x000fce00078e3cff */
.L_x_23:
[----:B------:R-:W-:Y:S01]  /*1c40*/  UMOV UR21, 0x400 ;  /* 0x0000040000157882 */ /* 0x000fe20000000000 */
[----:B------:R-:W-:Y:S01]  /*1c50*/  SHF.L.U32 R0, R12, 0x1f, RZ ;  /* 0x0000001f0c007819 */ /* 0x000fe200000006ff */
[----:B--2---:R-:W-:Y:S02]  /*1c60*/  ULEA UR21, UR53, UR21, 0x18 ;  /* 0x0000001535157291 */ /* 0x004fe4000f8ec0ff */
[----:B------:R-:W-:Y:S02]  /*1c70*/  UISETP.GE.U32.AND UP0, UPT, UR58, 0x7f, UPT ;  /* 0x0000007f3a00788c */ /* 0x000fe4000bf06070 */
[----:B------:R-:W-:Y:S02]  /*1c80*/  ULEA UR4, UR29, UR21, 0x3 ;  /* 0x000000151d047291 */ /* 0x000fe4000f8e18ff */
[----:B------:R-:W-:Y:S01]  /*1c90*/  ULEA UR19, UR24, UR57, 0x8 ;  /* 0x0000003918137291 */ /* 0x000fe2000f8e40ff */
[----:B------:R-:W-:-:S06]  /*1ca0*/  UMOV UR13, URZ ;  /* 0x000000ff000d7c82 */ /* 0x000fcc0008000000 */
[----:B------:R2:W3:Y:S01]  /*1cb0*/  SYNCS.PHASECHK.TRANS64.TRYWAIT P1, [UR4+0x20], R0 ;  /* 0x00002000ff0075a7 */ /* 0x0004e20008021104 */
[----:B------:R-:W-:-:S04]  /*1cc0*/  ULEA.HI UR4, UR20, UR20, URZ, 0x1 ;  /* 0x0000001414047291 */ /* 0x000fc8000f8f08ff */
[----:B------:R-:W-:-:S04]  /*1cd0*/  USHF.L.U32 UR4, UR4, 0x6, URZ ;  /* 0x0000000604047899 */ /* 0x000fc800080006ff */
[----:B------:R-:W-:-:S04]  /*1ce0*/  ULOP3.LUT UR35, UR4, 0xffffff80, URZ, 0xc0, !UPT ;  /* 0xffffff8004237892 */ /* 0x000fc8000f8ec0ff */
[----:B------:R-:W-:Y:S01]  /*1cf0*/  UIADD3 UR35, UPT, UPT, UR55, UR35, URZ ;  /* 0x0000002337237290 */ /* 0x000fe2000fffe0ff */
[----:B------:R-:W-:Y:S11]  /*1d00*/  BRA.U !UP0, `(.L_x_25) ;  /* 0x0000000508147547 */ /* 0x000ff6000b800000 */
[----:B------:R-:W-:Y:S01]  /*1d10*/  UMOV UR30, UR54 ;  /* 0x00000036001e7c82 */ /* 0x000fe20008000000 */
[----:B------:R-:W-:Y:S01]  /*1d20*/  UMOV UR5, UR29 ;  /* 0x0000001d00057c82 */ /* 0x000fe20008000000 */
[----:B------:R-:W-:-:S05]  /*1d30*/  UMOV UR26, 0x20 ;  /* 0x00000020001a7882 */ /* 0x000fca0000000000 */
.L_x_33:
[----:B------:R-:W-:Y:S01]  /*1d40*/  ULEA UR6, UR5, UR21, 0x3 ;  /* 0x0000001505067291 */ /* 0x000fe2000f8e18ff */
[----:B---3--:R-:W-:Y:S01]  /*1d50*/  @P4 MOV R2, 0x18000 ;  /* 0x0001800000024802 */ /* 0x008fe20000000f00 */
[----:B-123--:R-:W-:Y:S10]  /*1d60*/  @P1 BRA `(.L_x_26) ;  /* 0x00000000000c1947 */ /* 0x00eff40003800000 */
[----:B------:R-:W-:-:S04]  /*1d70*/  SHF.L.U32 R3, R12, 0x1f, RZ ;  /* 0x0000001f0c037819 */ /* 0x000fc800000006ff */
[----:B------:R-:W3:Y:S02]  /*1d80*/  SYNCS.PHASECHK.TRANS64.TRYWAIT P0, [UR6+0x20], R3 ;  /* 0x00002003ff0075a7 */ /* 0x000ee40008001106 */
[----:B---3--:R-:W-:Y:S05]  /*1d90*/  @!P0 BRA `(.L_x_27) ;  /* 0x000000a800288947 */ /* 0x008fea0003800000 */
.L_x_26:
[----:B------:R3:W-:Y:S01]  /*1da0*/  @P4 SYNCS.ARRIVE.TRANS64 RZ, [UR6], R2 ;  /* 0x00000002ffff49a7 */ /* 0x0007e20008000006 */
[----:B------:R-:W-:Y:S02]  /*1db0*/  ULOP3.LUT UR4, UR40, 0x2, URZ, 0xfc, !UPT ;  /* 0x0000000228047892 */ /* 0x000fe4000f8efcff */
[----:B------:R-:W-:Y:S02]  /*1dc0*/  UIADD3 UR30, UPT, UPT, UR30, 0x1, URZ ;  /* 0x000000011e1e7890 */ /* 0x000fe4000fffe0ff */
[----:B------:R-:W-:Y:S02]  /*1dd0*/  UISETP.NE.AND UP0, UPT, UR4, 0x2, UPT ;  /* 0x000000020400788c */ /* 0x000fe4000bf05270 */
[----:B------:R-:W-:-:S07]  /*1de0*/  UISETP.NE.AND UP2, UPT, UR30, 0x1, UPT ;  /* 0x000000011e00788c */ /* 0x000fce000bf45270 */
[----:B------:R-:W-:Y:S05]  /*1df0*/  BRA.U UP0, `(.L_x_28) ;  /* 0x0000000100047547 */ /* 0x000fea000b800000 */
[----:B-1----:R-:W-:Y:S05]  /*1e00*/  BPT.TRAP 0x1 ;  /* 0x000000040000795c */ /* 0x002fea0000300000 */
.L_x_28:
[----:B------:R-:W-:Y:S04]  /*1e10*/  BSSY.RECONVERGENT B0, `(.L_x_29) ;  /* 0x0000003000007945 */ /* 0x000fe80003800200 */
[----:B------:R-:W-:Y:S05]  /*1e20*/  @!P3 BRA `(.L_x_30) ;  /* 0x000000000004b947 */ /* 0x000fea0003800000 */
[----:B-1----:R-:W-:Y:S05]  /*1e30*/  BPT.TRAP 0x1 ;  /* 0x000000040000795c */ /* 0x002fea0000300000 */
.L_x_30:
[----:B-1----:R-:W-:Y:S05]  /*1e40*/  BSYNC.RECONVERGENT B0 ;  /* 0x0000000000007941 */ /* 0x002fea0003800200 */
.L_x_29:
[----:B------:R-:W-:Y:S01]  /*1e50*/  UIADD3 UR4, UPT, UPT, UR5, 0x1, URZ ;  /* 0x0000000105047890 */ /* 0x000fe2000fffe0ff */
[----:B------:R-:W-:Y:S01]  /*1e60*/  BSSY.RECONVERGENT B0, `(.L_x_31) ;  /* 0x000002b000007945 */ /* 0x000fe20003800200 */
[----:B------:R-:W-:Y:S02]  /*1e70*/  ELECT P0, URZ, PT ;  /* 0x0000000000ff782f */ /* 0x000fe40003800000 */
[----:B------:R-:W-:-:S04]  /*1e80*/  UISETP.NE.AND UP0, UPT, UR4, 0x4, UPT ;  /* 0x000000040400788c */ /* 0x000fc8000bf05270 */
[----:B------:R-:W-:Y:S02]  /*1e90*/  USEL UR7, URZ, 0x1, UP0 ;  /* 0x00000001ff077887 */ /* 0x000fe40008000000 */
[----:B------:R-:W-:-:S04]  /*1ea0*/  USEL UR29, UR4, URZ, UP0 ;  /* 0x000000ff041d7287 */ /* 0x000fc80008000000 */
[----:B------:R-:W-:Y:S01]  /*1eb0*/  ULEA UR4, UR29, UR21, 0x3 ;  /* 0x000000151d047291 */ /* 0x000fe2000f8e18ff */
[----:B------:R-:W-:-:S04]  /*1ec0*/  LOP3.LUT R12, R12, UR7, RZ, 0x3c, !PT ;  /* 0x000000070c0c7c12 */ /* 0x000fc8000f8e3cff */
[----:B--2---:R-:W-:-:S04]  /*1ed0*/  SHF.L.U32 R0, R12, 0x1f, RZ ;  /* 0x0000001f0c007819 */ /* 0x004fc800000006ff */
[----:B------:R1:W2:Y:S01]  /*1ee0*/  SYNCS.PHASECHK.TRANS64.TRYWAIT P1, [UR4+0x20], R0 ;  /* 0x00002000ff0075a7 */ /* 0x0002a20008021104 */
[----:B------:R-:W-:Y:S05]  /*1ef0*/  @!P0 BRA `(.L_x_32) ;  /* 0x0000000000848947 */ /* 0x000fea0003800000 */
[----:B------:R-:W-:Y:S02]  /*1f00*/  ULEA UR24, UR5, UR39, 0xc ;  /* 0x0000002705187291 */ /* 0x000fe4000f8e60ff */
[----:B------:R-:W-:Y:S02]  /*1f10*/  ULEA UR8, UR5, UR38, 0xd ;  /* 0x0000002605087291 */ /* 0x000fe4000f8e68ff */
[----:B------:R-:W-:Y:S02]  /*1f20*/  UIADD3 UR22, UP1, UPT, UR46, 0x80, URZ ;  /* 0x000000802e167890 */ /* 0x000fe4000ff3e0ff */
[----:B------:R-:W-:Y:S02]  /*1f30*/  ULEA UR24, UR24, UR21, 0x2 ;  /* 0x0000001518187291 */ /* 0x000fe4000f8e10ff */
[----:B------:R-:W-:Y:S02]  /*1f40*/  UIADD3 UR14, UP0, UPT, UR46, 0x180, URZ ;  /* 0x000001802e0e7890 */ /* 0x000fe4000ff1e0ff */
[----:B------:R-:W-:-:S02]  /*1f50*/  ULEA UR8, UR8, UR21, 0x2 ;  /* 0x0000001508087291 */ /* 0x000fc4000f8e10ff */
[----:B------:R-:W-:Y:S02]  /*1f60*/  UIADD3 UR34, UPT, UPT, UR26, -0x20, URZ ;  /* 0xffffffe01a227890 */ /* 0x000fe4000fffe0ff */
[----:B------:R-:W-:Y:S02]  /*1f70*/  ULOP3.LUT UR33, UR6, 0xfefffff8, URZ, 0xc0, !UPT ;  /* 0xfefffff806217892 */ /* 0x000fe4000f8ec0ff */
[----:B------:R-:W-:Y:S02]  /*1f80*/  UIADD3.X UR23, UPT, UPT, URZ, UR47, URZ, UP1, !UPT ;  /* 0x0000002fff177290 */ /* 0x000fe40008ffe4ff */
[----:B------:R-:W-:Y:S02]  /*1f90*/  UIADD3 UR32, UPT, UPT, UR24, 0x8400, URZ ;  /* 0x0000840018207890 */ /* 0x000fe4000fffe0ff */
[----:B------:R-:W-:Y:S02]  /*1fa0*/  UPRMT UR7, URZ, 0x5410, UR37 ;  /* 0x00005410ff077896 */ /* 0x000fe40008000025 */
[----:B------:R-:W-:-:S02]  /*1fb0*/  UIADD3 UR24, UPT, UPT, UR24, 0xa400, URZ ;  /* 0x0000a40018187890 */ /* 0x000fc4000fffe0ff */
[----:B------:R-:W-:Y:S02]  /*1fc0*/  UIADD3.X UR15, UPT, UPT, URZ, UR47, URZ, UP0, !UPT ;  /* 0x0000002fff0f7290 */ /* 0x000fe400087fe4ff */
[----:B------:R-:W-:Y:S02]  /*1fd0*/  UIADD3 UR16, UPT, UPT, UR8, 0x18400, URZ ;  /* 0x0001840008107890 */ /* 0x000fe4000fffe0ff */
[----:B------:R-:W-:Y:S02]  /*1fe0*/  UPRMT UR4, URZ, 0x5410, UR31 ;  /* 0x00005410ff047896 */ /* 0x000fe4000800001f */
[----:B------:R-:W-:Y:S01]  /*1ff0*/  UIADD3 UR8, UPT, UPT, UR8, 0x1c400, URZ ;  /* 0x0001c40008087890 */ /* 0x000fe2000fffe0ff */
[----:B------:R-:W-:Y:S01]  /*2000*/  UMOV UR42, 0x0 ;  /* 0x00000000002a7882 */ /* 0x000fe20000000000 */
[----:B------:R-:W-:Y:S01]  /*2010*/  UMOV UR43, 0x10000000 ;  /* 0x10000000002b7882 */ /* 0x000fe20000000000 */
[----:B------:R-:W-:Y:S01]  /*2020*/  UMOV UR27, UR35 ;  /* 0x00000023001b7c82 */ /* 0x000fe20008000000 */
[----:B------:R-:W-:Y:S01]  /*2030*/  UMOV UR28, UR36 ;  /* 0x00000024001c7c82 */ /* 0x000fe20008000000 */
[----:B------:R-:W-:Y:S01]  /*2040*/  UMOV UR25, UR33 ;  /* 0x0000002100197c82 */ /* 0x000fe20008000000 */
[----:B------:R-:W-:Y:S01]  /*2050*/  UMOV UR20, UR36 ;  /* 0x0000002400147c82 */ /* 0x000fe20008000000 */
[----:B------:R-:W-:Y:S01]  /*2060*/  UMOV UR17, UR33 ;  /* 0x0000002100117c82 */ /* 0x000fe20008000000 */
[----:B------:R-:W-:Y:S01]  /*2070*/  UMOV UR18, UR34 ;  /* 0x0000002200127c82 */ /* 0x000fe20008000000 */
[----:B------:R4:W-:Y:S01]  /*2080*/  UTMALDG.3D.MULTICAST.2CTA [UR32], [UR22], UR7, desc[UR42] ;  /* 0x00002a20160073b4 */ /* 0x0009e20008211807 */
[----:B------:R-:W-:Y:S01]  /*2090*/  UMOV UR10, UR26 ;  /* 0x0000001a000a7c82 */ /* 0x000fe20008000000 */
[----:B------:R-:W-:Y:S01]  /*20a0*/  UMOV UR11, UR19 ;  /* 0x00000013000b7c82 */ /* 0x000fe20008000000 */
[----:B------:R-:W-:Y:S01]  /*20b0*/  UMOV UR12, UR36 ;  /* 0x00000024000c7c82 */ /* 0x000fe20008000000 */
[----:B------:R-:W-:Y:S01]  /*20c0*/  UMOV UR9, UR33 ;  /* 0x0000002100097c82 */ /* 0x000fe20008000000 */
[----:B------:R4:W-:Y:S01]  /*20d0*/  UTMALDG.3D.MULTICAST.2CTA [UR24], [UR22], UR7, desc[UR42] ;  /* 0x00002a18160073b4 */ /* 0x0009e20008211807 */
[----:B------:R4:W-:Y:S01]  /*20e0*/  UTMALDG.3D.MULTICAST.2CTA [UR16], [UR14], UR4, desc[UR42] ;  /* 0x00002a100e0073b4 */ /* 0x0009e20008211804 */
[----:B------:R4:W-:Y:S02]  /*20f0*/  UTMALDG.3D.MULTICAST.2CTA [UR8], [UR14], UR4, desc[UR42] ;  /* 0x00002a080e0073b4 */ /* 0x0009e40008211804 */
[----:B----4-:R-:W-:Y:S01]  /*2100*/  NOP ;  /* 0x0000000000007918 */ /* 0x010fe20000000000 */
.L_x_32:
[----:B------:R-:W-:Y:S05]  /*2110*/  BSYNC.RECONVERGENT B0 ;  /* 0x0000000000007941 */ /* 0x000fea0003800200 */
.L_x_31:
[----:B------:R-:W-:Y:S01]  /*2120*/  UIADD3 UR26, UPT, UPT, UR26, 0x40, URZ ;  /* 0x000000401a1a7890 */ /* 0x000fe2000fffe0ff */
[----:B------:R-:W-:Y:S01]  /*2130*/  UMOV UR5, UR29 ;  /* 0x0000001d00057c82 */ /* 0x000fe20008000000 */
[----:B------:R-:W-:Y:S01]  /*2140*/  UMOV UR13, UR41 ;  /* 0x00000029000d7c82 */ /* 0x000fe20008000000 */
[----:B------:R-:W-:Y:S09]  /*2150*/  BRA.U UP2, `(.L_x_33) ;  /* 0xfffffff902f87547 */ /* 0x000ff2000b83ffff */
.L_x_25:
[----:B------:R-:W-:Y:S01]  /*2160*/  ULEA UR4, UR29, UR21, 0x3 ;  /* 0x000000151d047291 */ /* 0x000fe2000f8e18ff */
[----:B-12---:R-:W-:Y:S01]  /*2170*/  SHF.L.U32 R0, R12, 0x1f, RZ ;  /* 0x0000001f0c007819 */ /* 0x006fe200000006ff */
[----:B------:R-:W-:Y:S01]  /*2180*/  @!P2 SYNCS.ARRIVE.TRANS64.A1T0 RZ, [UR21+0x88], RZ ;  /* 0x000088ffffffa9a7 */ /* 0x000fe20008100015 */
[----:B------:R-:W-:-:S06]  /*2190*/  UISETP.GT.AND UP0, UPT, UR52, UR51, UPT ;  /* 0x000000333400728c */ /* 0x000fcc000bf04270 */
[----:B---3--:R1:W2:Y:S03]  /*21a0*/  SYNCS.PHASECHK.TRANS64.TRYWAIT P1, [UR4+0x20], R0 ;  /* 0x00002000ff0075a7 */ /* 0x0082a60008021104 */
[----:B------:R-:W-:Y:S05]  /*21b0*/  BRA.U !UP0, `(.L_x_34) ;  /* 0x00000005080c7547 */ /* 0x000fea000b800000 */
[----:B------:R-:W-:Y:S01]  /*21c0*/  UIADD3 UR23, UPT, UPT, UR56, UR13, URZ ;  /* 0x0000000d38177290 */ /* 0x000fe2000fffe0ff */
[----:B------:R-:W-:-:S11]  /*21d0*/  UMOV UR6, UR29 ;  /* 0x0000001d00067c82 */ /* 0x000fd60008000000 */
.L_x_42:
[----:B------:R-:W-:Y:S01]  /*21e0*/  ULEA UR7, UR6, UR21, 0x3 ;  /* 0x0000001506077291 */ /* 0x000fe2000f8e18ff */
[----:B--2---:R-:W-:Y:S01]  /*21f0*/  @P4 MOV R2, 0x18000 ;  /* 0x0001800000024802 */ /* 0x004fe20000000f00 */
[----:B--23--:R-:W-:Y:S10]  /*2200*/  @P1 BRA `(.L_x_35) ;  /* 0x00000000000c1947 */ /* 0x00cff40003800000 */
[----:B------:R-:W-:-:S04]  /*2210*/  SHF.L.U32 R3, R12, 0x1f, RZ ;  /* 0x0000001f0c037819 */ /* 0x000fc800000006ff */
[----:B------:R-:W2:Y:S02]  /*2220*/  SYNCS.PHASECHK.TRANS64.TRYWAIT P0, [UR7+0x20], R3 ;  /* 0x00002003ff0075a7 */ /* 0x000ea40008001107 */
[----:B--2---:R-:W-:Y:S05]  /*2230*/  @!P0 BRA `(.L_x_36) ;  /* 0x000000a400188947 */ /* 0x004fea0003800000 */
.L_x_35:
[----:B------:R2:W-:Y:S01]  /*2240*/  @P4 SYNCS.ARRIVE.TRANS64 RZ, [UR7], R2 ;  /* 0x00000002ffff49a7 */ /* 0x0005e20008000007 */
[----:B------:R-:W-:-:S04]  /*2250*/  ULOP3.LUT UR4, UR40, 0x2, URZ, 0xfc, !UPT ;  /* 0x0000000228047892 */ /* 0x000fc8000f8efcff */
[----:B------:R-:W-:-:S09]  /*2260*/  UISETP.NE.AND UP0, UPT, UR4, 0x2, UPT ;  /* 0x000000020400788c */ /* 0x000fd2000bf05270 */
[----:B------:R-:W-:Y:S05]  /*2270*/  BRA.U UP0, `(.L_x_37) ;  /* 0x0000000100047547 */ /* 0x000fea000b800000 */
[----:B------:R-:W-:Y:S05]  /*2280*/  BPT.TRAP 0x1 ;  /* 0x000000040000795c */ /* 0x000fea0000300000 */
.L_x_37:
[----:B------:R-:W-:Y:S04]  /*2290*/  BSSY.RECONVERGENT B0, `(.L_x_38) ;  /* 0x0000003000007945 */ /* 0x000fe80003800200 */
[----:B------:R-:W-:Y:S05]  /*22a0*/  @!P3 BRA `(.L_x_39) ;  /* 0x000000000004b947 */ /* 0x000fea0003800000 */
[----:B------:R-:W-:Y:S05]  /*22b0*/  BPT.TRAP 0x1 ;  /* 0x000000040000795c */ /* 0x000fea0000300000 */
.L_x_39:
[----:B------:R-:W-:Y:S05]  /*22c0*/  BSYNC.RECONVERGENT B0 ;  /* 0x0000000000007941 */ /* 0x000fea0003800200 */
.L_x_38:
        /* <DEDUP_REMOVED lines=8> */
[----:B-1----:R-:W-:-:S04]  /*2350*/  SHF.L.U32 R0, R12, 0x1f, RZ ;  /* 0x0000001f0c007819 */ /* 0x002fc800000006ff */
[----:B------:R1:W3:Y:S01]  /*2360*/  SYNCS.PHASECHK.TRANS64.TRYWAIT P1, [UR4+0x20], R0 ;  /* 0x00002000ff0075a7 */ /* 0x0002e20008021104 */
[----:B------:R-:W-:Y:S05]  /*2370*/  @!P0 BRA `(.L_x_41) ;  /* 0x0000000000888947 */ /* 0x000fea0003800000 */
[----:B------:R-:W-:Y:S02]  /*2380*/  ULEA UR24, UR6, UR39, 0xc ;  /* 0x0000002706187291 */ /* 0x000fe4000f8e60ff */
[----:B------:R-:W-:Y:S02]  /*2390*/  ULEA UR8, UR6, UR38, 0xd ;  /* 0x0000002606087291 */ /* 0x000fe4000f8e68ff */
[----:B------:R-:W-:Y:S02]  /*23a0*/  UIADD3 UR4, UP1, UPT, UR46, 0x80, URZ ;  /* 0x000000802e047890 */ /* 0x000fe4000ff3e0ff */
[----:B------:R-:W-:Y:S02]  /*23b0*/  ULEA UR24, UR24, UR21, 0x2 ;  /* 0x0000001518187291 */ /* 0x000fe4000f8e10ff */
[----:B------:R-:W-:Y:S02]  /*23c0*/  USHF.L.U32 UR34, UR13, 0x6, URZ ;  /* 0x000000060d227899 */ /* 0x000fe400080006ff */
[----:B------:R-:W-:-:S02]  /*23d0*/  UIADD3 UR14, UP0, UPT, UR46, 0x180, URZ ;  /* 0x000001802e0e7890 */ /* 0x000fc4000ff1e0ff */
[----:B------:R-:W-:Y:S02]  /*23e0*/  ULEA UR8, UR8, UR21, 0x2 ;  /* 0x0000001508087291 */ /* 0x000fe4000f8e10ff */
[----:B------:R-:W-:Y:S02]  /*23f0*/  ULOP3.LUT UR33, UR7, 0xfefffff8, URZ, 0xc0, !UPT ;  /* 0xfefffff807217892 */ /* 0x000fe4000f8ec0ff */
[----:B------:R-:W-:Y:S02]  /*2400*/  UIADD3.X UR5, UPT, UPT, URZ, UR47, URZ, UP1, !UPT ;  /* 0x0000002fff057290 */ /* 0x000fe40008ffe4ff */
[----:B------:R-:W-:Y:S02]  /*2410*/  UIADD3 UR32, UPT, UPT, UR24, 0x8400, URZ ;  /* 0x0000840018207890 */ /* 0x000fe4000fffe0ff */
[----:B------:R-:W-:Y:S02]  /*2420*/  UPRMT UR10, URZ, 0x5410, UR37 ;  /* 0x00005410ff0a7896 */ /* 0x000fe40008000025 */
[----:B------:R-:W-:-:S02]  /*2430*/  UIADD3 UR26, UPT, UPT, UR34, 0x20, URZ ;  /* 0x00000020221a7890 */ /* 0x000fc4000fffe0ff */
[----:B------:R-:W-:Y:S02]  /*2440*/  UIADD3 UR24, UPT, UPT, UR24, 0xa400, URZ ;  /* 0x0000a40018187890 */ /* 0x000fe4000fffe0ff */
        /* <DEDUP_REMOVED lines=9> */
[----:B------:R-:W-:Y:S01]  /*24e0*/  UTMALDG.3D.MULTICAST.2CTA [UR32], [UR4], UR10, desc[UR42] ;  /* 0x00002a20040073b4 */ /* 0x000fe2000821180a */
[----:B------:R-:W-:Y:S01]  /*24f0*/  UMOV UR20, UR36 ;  /* 0x0000002400147c82 */ /* 0x000fe20008000000 */
[----:B------:R-:W-:Y:S01]  /*2500*/  UMOV UR17, UR33 ;  /* 0x0000002100117c82 */ /* 0x000fe20008000000 */
[----:B------:R-:W-:Y:S01]  /*2510*/  UMOV UR18, UR34 ;  /* 0x0000002200127c82 */ /* 0x000fe20008000000 */
[----:B------:R-:W-:Y:S01]  /*2520*/  UMOV UR11, UR19 ;  /* 0x00000013000b7c82 */ /* 0x000fe20008000000 */
[----:B------:R-:W-:Y:S01]  /*2530*/  UMOV UR12, UR36 ;  /* 0x00000024000c7c82 */ /* 0x000fe20008000000 */
[----:B------:R-:W-:Y:S01]  /*2540*/  UMOV UR9, UR33 ;  /* 0x0000002100097c82 */ /* 0x000fe20008000000 */
[----:B------:R4:W-:Y:S01]  /*2550*/  UTMALDG.3D.MULTICAST.2CTA [UR24], [UR4], UR10, desc[UR42] ;  /* 0x00002a18040073b4 */ /* 0x0009e2000821180a */
[----:B------:R1:W-:Y:S01]  /*2560*/  UTMALDG.3D.MULTICAST.2CTA [UR16], [UR14], UR22, desc[UR42] ;  /* 0x00002a100e0073b4 */ /* 0x0003e20008211816 */
[----:B----4-:R-:W-:-:S02]  /*2570*/  UMOV UR10, UR26 ;  /* 0x0000001a000a7c82 */ /* 0x010fc40008000000 */
[----:B------:R1:W-:Y:S02]  /*2580*/  UTMALDG.3D.MULTICAST.2CTA [UR8], [UR14], UR22, desc[UR42] ;  /* 0x00002a080e0073b4 */ /* 0x0003e40008211816 */
[----:B-1----:R-:W-:Y:S01]  /*2590*/  NOP ;  /* 0x0000000000007918 */ /* 0x002fe20000000000 */
.L_x_41:
[----:B------:R-:W-:Y:S05]  /*25a0*/  BSYNC.RECONVERGENT B0 ;  /* 0x0000000000007941 */ /* 0x000fea0003800200 */
.L_x_40:
[----:B------:R-:W-:Y:S01]  /*25b0*/  UIADD3 UR13, UPT, UPT, UR13, 0x1, URZ ;  /* 0x000000010d0d7890 */ /* 0x000fe2000fffe0ff */
[----:B------:R-:W-:-:S03]  /*25c0*/  UMOV UR6, UR29 ;  /* 0x0000001d00067c82 */ /* 0x000fc60008000000 */
[----:B------:R-:W-:-:S09]  /*25d0*/  UISETP.NE.AND UP0, UPT, UR13, UR23, UPT ;  /* 0x000000170d00728c */ /* 0x000fd2000bf05270 */
[----:B------:R-:W-:Y:S05]  /*25e0*/  BRA.U UP0, `(.L_x_42) ;  /* 0xfffffff900fc7547 */ /* 0x000fea000b83ffff */
.L_x_34:
[C---:B------:R-:W-:Y:S01]  /*25f0*/  LEA R3, R11.reuse, UR21, 0x3 ;  /* 0x000000150b037c11 */ /* 0x040fe2000f8e18ff */
[----:B------:R-:W-:Y:S01]  /*2600*/  NOP ;  /* 0x0000000000007918 */ /* 0x000fe20000000000 */
[----:B-1----:R-:W-:Y:S02]  /*2610*/  SHF.L.U32 R0, R10, 0x1f, RZ ;  /* 0x0000001f0a007819 */ /* 0x002fe400000006ff */
[----:B------:R-:W-:Y:S02]  /*2620*/  LEA R4, R11, UR21, 0x4 ;  /* 0x000000150b047c11 */ /* 0x000fe4000f8e20ff */
[----:B------:R-:W1:Y:S02]  /*2630*/  SYNCS.PHASECHK.TRANS64.TRYWAIT P0, [R3+URZ+0x90], R0 ;  /* 0x00009000030075a7 */ /* 0x000e6400080011ff */
[----:B-1----:R-:W-:Y:S05]  /*2640*/  @!P0 BRA `(.L_x_43) ;  /* 0x000000a0002c8947 */ /* 0x002fea0003800000 */
.L_x_192:
[----:B------:R-:W4:Y:S01]  /*2650*/  LDS.128 R4, [R4+0x120] ;  /* 0x0001200004047984 */ /* 0x000f220000000c00 */
[----:B------:R-:W-:Y:S01]  /*2660*/  UISETP.GE.AND UP0, UPT, UR45, 0x1, UPT ;  /* 0x000000012d00788c */ /* 0x000fe2000bf06270 */
[----:B------:R-:W-:Y:S01]  /*2670*/  @!PT LDS RZ, [RZ] ;  /* 0x00000000fffff984 */ /* 0x000fe20000000800 */
[----:B------:R-:W-:Y:S01]  /*2680*/  @!PT LDS RZ, [RZ] ;  /* 0x00000000fffff984 */ /* 0x000fe20000000800 */
[----:B------:R-:W-:Y:S01]  /*2690*/  @!PT LDS RZ, [RZ] ;  /* 0x00000000fffff984 */ /* 0x000fe20000000800 */
[----:B------:R-:W-:Y:S01]  /*26a0*/  @!PT LDS RZ, [RZ] ;  /* 0x00000000fffff984 */ /* 0x000fe20000000800 */
[----:B------:R1:W-:Y:S06]  /*26b0*/  MEMBAR.ALL.CTA ;  /* 0x0000000000007992 */ /* 0x0003ec0000008000 */
[----:B-1----:R-:W1:Y:S01]  /*26c0*/  FENCE.VIEW.ASYNC.S ;  /* 0x00000000000073c6 */ /* 0x002e620000000000 */
[----:B----4-:R-:W-:-:S13]  /*26d0*/  LOP3.LUT P0, RZ, R6, 0x1, RZ, 0xc0, !PT ;  /* 0x0000000106ff7812 */ /* 0x010fda000780c0ff */
[----:B-1----:R-:W-:Y:S01]  /*26e0*/  VOTEU.ANY UP1, P0 ;  /* 0x0000000000ff7886 */ /* 0x002fe20000020100 */
[----:B------:R-:W-:-:S13]  /*26f0*/  PLOP3.LUT P0, PT, PT, PT, UP1, 0x80, 0x8 ;  /* 0x000000000008781c */ /* 0x000fda0003f0f018 */
[----:B------:R-:W-:Y:S02]  /*2700*/  @P0 LOP3.LUT R0, R5, 0xffff, RZ, 0xc0, !PT ;  /* 0x0000ffff05000812 */ /* 0x000fe400078ec0ff */
[----:B--2---:R-:W-:Y:S02]  /*2710*/  @P0 MOV R2, R4 ;  /* 0x0000000400020202 */ /* 0x004fe40000000f00 */
[----:B------:R-:W-:Y:S01]  /*2720*/  @P0 R2UR UR5, R0 ;  /* 0x00000000000502ca */ /* 0x000fe200000e0000 */
[----:B------:R-:W-:Y:S01]  /*2730*/  VIADD R0, R3, 0xa0 ;  /* 0x000000a003007836 */ /* 0x000fe20000000000 */
[----:B------:R-:W-:Y:S02]  /*2740*/  @P0 SHF.R.U32.HI R4, RZ, 0x10, R5 ;  /* 0x00000010ff040819 */ /* 0x000fe40000011605 */
[----:B------:R-:W-:Y:S02]  /*2750*/  @P0 R2UR UR6, R2 ;  /* 0x00000000020602ca */ /* 0x000fe400000e0000 */
[----:B------:R-:W-:-:S02]  /*2760*/  PRMT R0, RZ, 0x654, R0 ;  /* 0x00000654ff007816 */ /* 0x000fc40000000000 */
[----:B------:R-:W-:Y:S02]  /*2770*/  @P0 R2UR UR4, R4 ;  /* 0x00000000040402ca */ /* 0x000fe400000e0000 */
[----:B------:R1:W-:Y:S03]  /*2780*/  SYNCS.ARRIVE.TRANS64.RED.A1T0 RZ, [R0+URZ], RZ ;  /* 0x000000ff00ff79a7 */ /* 0x0003e600081004ff */
[----:B------:R-:W-:-:S04]  /*2790*/  @UP1 UMOV UR44, UR5 ;  /* 0x00000005002c1c82 */ /* 0x000fc80008000000 */
[----:B------:R-:W-:-:S04]  /*27a0*/  @UP1 UMOV UR48, UR6 ;  /* 0x0000000600301c82 */ /* 0x000fc80008000000 */
[----:B------:R-:W-:Y:S01]  /*27b0*/  @UP1 UMOV UR36, UR4 ;  /* 0x0000000400241c82 */ /* 0x000fe20008000000 */
[----:B------:R-:W-:Y:S05]  /*27c0*/  BRA.U !UP0, `(.L_x_44) ;  /* 0x0000000108d47547 */ /* 0x000fea000b800000 */
[----:B------:R-:W2:Y:S01]  /*27d0*/  LDCU.128 UR12, c[0x0][0xb10] ;  /* 0x00016200ff0c77ac */ /* 0x000ea20008000c00 */
[----:B------:R-:W4:Y:S01]  /*27e0*/  LDCU UR22, c[0x0][0xb20] ;  /* 0x00016400ff1677ac */ /* 0x000f220008000800 */
[----:B------:R-:W3:Y:S01]  /*27f0*/  LDCU UR20, c[0x0][0xb0c] ;  /* 0x00016180ff1477ac */ /* 0x000ee20008000800 */
[----:B------:R-:W1:Y:S01]  /*2800*/  LDCU.64 UR8, c[0x0][0xb28] ;  /* 0x00016500ff0877ac */ /* 0x000e620008000a00 */
[----:B------:R-:W-:Y:S02]  /*2810*/  UISETP.NE.AND UP3, UPT, UR45, 0x1, UPT ;  /* 0x000000012d00788c */ /* 0x000fe4000bf65270 */
[----:B--2---:R-:W-:Y:S02]  /*2820*/  UIMAD.WIDE.U32 UR6, UR49, UR15, URZ ;  /* 0x0000000f310672a5 */ /* 0x004fe4000f8e00ff */
[----:B------:R-:W-:Y:S02]  /*2830*/  UIMAD.WIDE.U32 UR4, UR50, UR12, URZ ;  /* 0x0000000c320472a5 */ /* 0x000fe4000f8e00ff */
[----:B------:R-:W-:-:S02]  /*2840*/  UISETP.NE.AND UP0, UPT, UR14, 0x1, UPT ;  /* 0x000000010e00788c */ /* 0x000fc4000bf05270 */
[----:B------:R-:W-:Y:S01]  /*2850*/  UIMAD.WIDE.U32 UR18, UR44, UR15, URZ ;  /* 0x0000000f2c1272a5 */ /* 0x000fe2000f8e00ff */
[----:B------:R-:W-:Y:S02]  /*2860*/  UMOV UR6, UR7 ;  /* 0x0000000700067c82 */ /* 0x000fe40008000000 */
[----:B------:R-:W-:Y:S01]  /*2870*/  UMOV UR4, UR5 ;  /* 0x0000000500047c82 */ /* 0x000fe20008000000 */
[----:B----4-:R-:W-:Y:S02]  /*2880*/  USHF.R.U32.HI UR6, URZ, UR22, UR6 ;  /* 0x00000016ff067299 */ /* 0x010fe40008011606 */
[----:B---3--:R-:W-:Y:S02]  /*2890*/  UISETP.NE.AND UP2, UPT, UR20, 0x1, UPT ;  /* 0x000000011400788c */ /* 0x008fe4000bf45270 */
[----:B------:R-:W-:Y:S02]  /*28a0*/  USHF.R.U32.HI UR4, URZ, UR13, UR4 ;  /* 0x0000000dff047299 */ /* 0x000fe40008011604 */
[----:B------:R-:W-:-:S02]  /*28b0*/  USEL UR5, UR49, UR6, !UP0 ;  /* 0x0000000631057287 */ /* 0x000fc4000c000000 */
[----:B------:R-:W-:Y:S02]  /*28c0*/  USEL UR6, UR50, UR4, !UP2 ;  /* 0x0000000432067287 */ /* 0x000fe4000d000000 */
[----:B-1----:R-:W-:Y:S01]  /*28d0*/  UIMAD.WIDE.U32 UR10, UR5, UR8, URZ ;  /* 0x00000008050a72a5 */ /* 0x002fe2000f8e00ff */
[----:B------:R-:W-:Y:S01]  /*28e0*/  UMOV UR4, UR19 ;  /* 0x0000001300047c82 */ /* 0x000fe20008000000 */
[----:B------:R-:W-:Y:S02]  /*28f0*/  UIMAD.WIDE.U32 UR16, UR48, UR12, URZ ;  /* 0x0000000c301072a5 */ /* 0x000fe4000f8e00ff */
[----:B------:R-:W-:-:S03]  /*2900*/  UIMAD.WIDE.U32 UR18, UR6, UR8, URZ ;  /* 0x00000008061272a5 */ /* 0x000fc6000f8e00ff */
[----:B------:R-:W-:Y:S01]  /*2910*/  UMOV UR10, UR11 ;  /* 0x0000000b000a7c82 */ /* 0x000fe20008000000 */
[----:B------:R-:W-:Y:S02]  /*2920*/  USHF.R.U32.HI UR4, URZ, UR22, UR4 ;  /* 0x00000016ff047299 */ /* 0x000fe40008011604 */
[----:B------:R-:W-:Y:S01]  /*2930*/  @UP3 USHF.R.U32.HI UR5, URZ, UR9, UR10 ;  /* 0x00000009ff053299 */ /* 0x000fe2000801160a */
[----:B------:R-:W-:Y:S01]  /*2940*/  UMOV UR16, UR17 ;  /* 0x0000001100107c82 */ /* 0x000fe20008000000 */
[----:B------:R-:W-:Y:S01]  /*2950*/  UMOV UR18, UR19 ;  /* 0x0000001300127c82 */ /* 0x000fe20008000000 */
[----:B------:R-:W-:Y:S02]  /*2960*/  USHF.R.U32.HI UR13, URZ, UR13, UR16 ;  /* 0x0000000dff0d7299 */ /* 0x000fe40008011610 */
[----:B------:R-:W-:Y:S02]  /*2970*/  USEL UR4, UR44, UR4, !UP0 ;  /* 0x000000042c047287 */ /* 0x000fe4000c000000 */
[----:B------:R-:W-:-:S02]  /*2980*/  @UP3 USHF.R.U32.HI UR6, URZ, UR9, UR18 ;  /* 0x00000009ff063299 */ /* 0x000fc40008011612 */
[----:B------:R-:W-:Y:S02]  /*2990*/  UIMAD UR7, UR45, UR5, URZ ;  /* 0x000000052d0772a4 */ /* 0x000fe4000f8e02ff */
[----:B------:R-:W-:Y:S02]  /*29a0*/  USEL UR5, UR48, UR13, !UP2 ;  /* 0x0000000d30057287 */ /* 0x000fe4000d000000 */
[----:B------:R-:W-:Y:S02]  /*29b0*/  UIMAD UR10, UR45, UR6, URZ ;  /* 0x000000062d0a72a4 */ /* 0x000fe4000f8e02ff */
[----:B------:R-:W-:Y:S02]  /*29c0*/  UISETP.GE.AND UP0, UPT, UR4, UR7, UPT ;  /* 0x000000070400728c */ /* 0x000fe4000bf06270 */
[----:B------:R-:W-:Y:S02]  /*29d0*/  UIMAD.WIDE.U32 UR12, UR4, UR8, URZ ;  /* 0x00000008040c72a5 */ /* 0x000fe4000f8e00ff */
[----:B------:R-:W-:-:S02]  /*29e0*/  UISETP.GE.OR UP0, UPT, UR5, UR10, UP0 ;  /* 0x0000000a0500728c */ /* 0x000fc40008706670 */
        /* <DEDUP_REMOVED lines=19> */
.L_x_44:
[----:B------:R-:W2:Y:S02]  /*2b20*/  LDCU UR4, c[0x0][0xb30] ;  /* 0x00016600ff0477ac */ /* 0x000ea40008000800 */
[----:B--2---:R-:W-:-:S09]  /*2b30*/  UISETP.NE.AND UP0, UPT, UR4, 0x1, UPT ;  /* 0x000000010400788c */ /* 0x004fd2000bf05270 */
[----:B------:R-:W-:Y:S05]  /*2b40*/  BRA.U UP0, `(.L_x_45) ;  /* 0x0000000100447547 */ /* 0x000fea000b800000 */
[----:B------:R-:W2:Y:S01]  /*2b50*/  LDCU.128 UR8, c[0x0][0xb10] ;  /* 0x00016200ff0877ac */ /* 0x000ea20008000c00 */
[----:B------:R-:W4:Y:S01]  /*2b60*/  LDCU UR12, c[0x0][0xb0c] ;  /* 0x00016180ff0c77ac */ /* 0x000f220008000800 */
[----:B------:R-:W1:Y:S01]  /*2b70*/  LDCU UR13, c[0x0][0xb20] ;  /* 0x00016400ff0d77ac */ /* 0x000e620008000800 */
[----:B--2---:R-:W-:Y:S02]  /*2b80*/  UIMAD.WIDE.U32 UR6, UR48, UR8, URZ ;  /* 0x00000008300672a5 */ /* 0x004fe4000f8e00ff */
[----:B------:R-:W-:Y:S02]  /*2b90*/  UIMAD.WIDE.U32 UR4, UR44, UR11, URZ ;  /* 0x0000000b2c0472a5 */ /* 0x000fe4000f8e00ff */
[----:B----4-:R-:W-:Y:S02]  /*2ba0*/  UISETP.NE.AND UP2, UPT, UR12, 0x1, UPT ;  /* 0x000000010c00788c */ /* 0x010fe4000bf45270 */
[----:B------:R-:W-:Y:S01]  /*2bb0*/  UISETP.NE.AND UP0, UPT, UR10, 0x1, UPT ;  /* 0x000000010a00788c */ /* 0x000fe2000bf05270 */
[----:B------:R-:W-:-:S02]  /*2bc0*/  UMOV UR6, UR7 ;  /* 0x0000000700067c82 */ /* 0x000fc40008000000 */
[----:B------:R-:W-:Y:S01]  /*2bd0*/  UMOV UR4, UR5 ;  /* 0x0000000500047c82 */ /* 0x000fe20008000000 */
[----:B------:R-:W-:Y:S02]  /*2be0*/  USHF.R.U32.HI UR9, URZ, UR9, UR6 ;  /* 0x00000009ff097299 */ /* 0x000fe40008011606 */
[----:B-1----:R-:W-:Y:S02]  /*2bf0*/  USHF.R.U32.HI UR4, URZ, UR13, UR4 ;  /* 0x0000000dff047299 */ /* 0x002fe40008011604 */
[----:B------:R-:W-:Y:S02]  /*2c00*/  USEL UR5, UR48, UR9, !UP2 ;  /* 0x0000000930057287 */ /* 0x000fe4000d000000 */
[----:B------:R-:W-:-:S04]  /*2c10*/  USEL UR4, UR44, UR4, !UP0 ;  /* 0x000000042c047287 */ /* 0x000fc8000c000000 */
[----:B------:R-:W-:Y:S02]  /*2c20*/  UIADD3 UR6, UPT, UPT, UR5, -UR4, URZ ;  /* 0x8000000405067290 */ /* 0x000fe4000fffe0ff */
[----:B------:R-:W-:Y:S02]  /*2c30*/  UIADD3 UR4, UPT, UPT, -UR5, UR4, URZ ;  /* 0x0000000405047290 */ /* 0x000fe4000fffe1ff */
[----:B------:R-:W-:Y:S02]  /*2c40*/  UIMAD UR44, UR6, UR10, UR44 ;  /* 0x0000000a062c72a4 */ /* 0x000fe4000f8e022c */
[----:B------:R-:W-:-:S12]  /*2c50*/  UIMAD UR48, UR4, UR12, UR48 ;  /* 0x0000000c043072a4 */ /* 0x000fd8000f8e0230 */
.L_x_45:
[----:B------:R-:W-:Y:S01]  /*2c60*/  VIADD R11, R11, 0x1 ;  /* 0x000000010b0b7836 */ /* 0x000fe20000000000 */
[----:B------:R-:W-:Y:S02]  /*2c70*/  R2UR UR5, R59 ;  /* 0x000000003b0572ca */ /* 0x000fe400000e0000 */
[----:B------:R-:W-:Y:S02]  /*2c80*/  R2UR UR4, R58 ;  /* 0x000000003a0472ca */ /* 0x000fe400000e0000 */
[C---:B------:R-:W-:Y:S02]  /*2c90*/  ISETP.NE.AND P0, PT, R11.reuse, 0x2, PT ;  /* 0x000000020b00780c */ /* 0x040fe40003f05270 */
[----:B------:R-:W-:Y:S02]  /*2ca0*/  PLOP3.LUT P2, PT, PT, PT, PT, 0x80, 0x8 ;  /* 0x000000000008781c */ /* 0x000fe40003f4f070 */
[----:B-1----:R-:W-:Y:S02]  /*2cb0*/  SEL R0, RZ, 0x1, P0 ;  /* 0x00000001ff007807 */ /* 0x002fe40000000000 */
[----:B------:R-:W-:-:S02]  /*2cc0*/  SEL R11, R11, RZ, P0 ;  /* 0x000000ff0b0b7207 */ /* 0x000fc40000000000 */
[----:B------:R-:W-:Y:S01]  /*2cd0*/  LOP3.LUT R10, R10, R0, RZ, 0x3c, !PT ;  /* 0x000000000a0a7212 */ /* 0x000fe200078e3cff */
[----:B------:R-:W-:Y:S02]  /*2ce0*/  UIADD3 UR20, UPT, UPT, UR48, UR5, URZ ;  /* 0x0000000530147290 */ /* 0x000fe4000fffe0ff */
[----:B------:R-:W-:Y:S01]  /*2cf0*/  UIADD3 UR24, UPT, UPT, UR44, UR4, URZ ;  /* 0x000000042c187290 */ /* 0x000fe2000fffe0ff */
[----:B------:R-:W-:Y:S11]  /*2d00*/  BRA.U UP1, `(.L_x_46) ;  /* 0xffffffed018c7547 */ /* 0x000ff6000b83ffff */
[----:B------:R-:W-:Y:S01]  /*2d10*/  UIADD3 UR21, UPT, UPT, UR21, 0x20, URZ ;  /* 0x0000002015157890 */ /* 0x000fe2000fffe0ff */
[----:B------:R-:W-:-:S03]  /*2d20*/  SHF.L.U32 R2, R12, 0x1f, RZ ;  /* 0x0000001f0c027819 */ /* 0x000fc600000006ff */
[----:B------:R-:W-:-:S09]  /*2d30*/  ULEA UR4, UR29, UR21, 0x3 ;  /* 0x000000151d047291 */ /* 0x000fd2000f8e18ff */
[----:B------:R-:W1:Y:S02]  /*2d40*/  SYNCS.PHASECHK.TRANS64.TRYWAIT P0, [UR4], R2 ;  /* 0x00000002ff0075a7 */ /* 0x000e640008001104 */
[----:B-1----:R-:W-:Y:S05]  /*2d50*/  @!P0 BRA `(.L_x_47) ;  /* 0x00000098007c8947 */ /* 0x002fea0003800000 */
.L_x_194:
[----:B------:R-:W-:-:S04]  /*2d60*/  UIADD3 UR4, UPT, UPT, UR29, 0x1, URZ ;  /* 0x000000011d047890 */ /* 0x000fc8000fffe0ff */
[----:B------:R-:W-:-:S04]  /*2d70*/  UISETP.NE.AND UP0, UPT, UR4, 0x4, UPT ;  /* 0x000000040400788c */ /* 0x000fc8000bf05270 */
[----:B------:R-:W-:Y:S02]  /*2d80*/  USEL UR6, URZ, 0x1, UP0 ;  /* 0x00000001ff067887 */ /* 0x000fe40008000000 */
[----:B------:R-:W-:-:S04]  /*2d90*/  USEL UR4, UR4, URZ, UP0 ;  /* 0x000000ff04047287 */ /* 0x000fc80008000000 */
[----:B------:R-:W-:Y:S01]  /*2da0*/  ULEA UR5, UR4, UR21, 0x3 ;  /* 0x0000001504057291 */ /* 0x000fe2000f8e18ff */
[----:B-1----:R-:W-:-:S04]  /*2db0*/  LOP3.LUT R2, R12, UR6, RZ, 0x3c, !PT ;  /* 0x000000060c027c12 */ /* 0x002fc8000f8e3cff */
[----:B------:R-:W-:-:S04]  /*2dc0*/  SHF.L.U32 R3, R2, 0x1f, RZ ;  /* 0x0000001f02037819 */ /* 0x000fc800000006ff */
[----:B------:R-:W1:Y:S02]  /*2dd0*/  SYNCS.PHASECHK.TRANS64.TRYWAIT P0, [UR5], R3 ;  /* 0x00000003ff0075a7 */ /* 0x000e640008001105 */
[----:B-1----:R-:W-:Y:S05]  /*2de0*/  @!P0 BRA `(.L_x_48) ;  /* 0x0000009800708947 */ /* 0x002fea0003800000 */
.L_x_196:
[----:B------:R-:W-:-:S04]  /*2df0*/  UIADD3 UR4, UPT, UPT, UR4, 0x1, URZ ;  /* 0x0000000104047890 */ /* 0x000fc8000fffe0ff */
[----:B------:R-:W-:-:S04]  /*2e00*/  UISETP.NE.AND UP0, UPT, UR4, 0x4, UPT ;  /* 0x000000040400788c */ /* 0x000fc8000bf05270 */
[----:B------:R-:W-:Y:S02]  /*2e10*/  USEL UR6, URZ, 0x1, UP0 ;  /* 0x00000001ff067887 */ /* 0x000fe40008000000 */
[----:B------:R-:W-:-:S04]  /*2e20*/  USEL UR4, UR4, URZ, UP0 ;  /* 0x000000ff04047287 */ /* 0x000fc80008000000 */
[----:B------:R-:W-:Y:S01]  /*2e30*/  ULEA UR5, UR4, UR21, 0x3 ;  /* 0x0000001504057291 */ /* 0x000fe2000f8e18ff */
[----:B------:R-:W-:-:S04]  /*2e40*/  LOP3.LUT R2, R2, UR6, RZ, 0x3c, !PT ;  /* 0x0000000602027c12 */ /* 0x000fc8000f8e3cff */
[----:B-1----:R-:W-:-:S04]  /*2e50*/  SHF.L.U32 R3, R2, 0x1f, RZ ;  /* 0x0000001f02037819 */ /* 0x002fc800000006ff */
[----:B------:R-:W1:Y:S02]  /*2e60*/  SYNCS.PHASECHK.TRANS64.TRYWAIT P0, [UR5], R3 ;  /* 0x00000003ff0075a7 */ /* 0x000e640008001105 */
[----:B-1----:R-:W-:Y:S05]  /*2e70*/  @!P0 BRA `(.L_x_49) ;  /* 0x0000009800648947 */ /* 0x002fea0003800000 */
.L_x_198:
[----:B------:R-:W-:-:S04]  /*2e80*/  UIADD3 UR4, UPT, UPT, UR4, 0x1, URZ ;  /* 0x0000000104047890 */ /* 0x000fc8000fffe0ff */
[----:B------:R-:W-:-:S04]  /*2e90*/  UISETP.NE.AND UP0, UPT, UR4, 0x4, UPT ;  /* 0x000000040400788c */ /* 0x000fc8000bf05270 */
[----:B------:R-:W-:Y:S02]  /*2ea0*/  USEL UR5, URZ, 0x1, UP0 ;  /* 0x00000001ff057887 */ /* 0x000fe40008000000 */
[----:B------:R-:W-:-:S04]  /*2eb0*/  USEL UR4, UR4, URZ, UP0 ;  /* 0x000000ff04047287 */ /* 0x000fc80008000000 */
[----:B------:R-:W-:Y:S01]  /*2ec0*/  ULEA UR4, UR4, UR21, 0x3 ;  /* 0x0000001504047291 */ /* 0x000fe2000f8e18ff */
[----:B------:R-:W-:-:S04]  /*2ed0*/  LOP3.LUT R2, R2, UR5, RZ, 0x3c, !PT ;  /* 0x0000000502027c12 */ /* 0x000fc8000f8e3cff */
[----:B------:R-:W-:Y:S01]  /*2ee0*/  SHF.L.U32 R2, R2, 0x1f, RZ ;  /* 0x0000001f02027819 */ /* 0x000fe200000006ff */
[----:B-1----:R-:W-:-:S07]  /*2ef0*/  IMAD.U32 R0, RZ, RZ, UR4 ;  /* 0x00000004ff007e24 */ /* 0x002fce000f8e00ff */
.L_x_50:
[----:B-1----:R1:W2:Y:S02]  /*2f00*/  SYNCS.PHASECHK.TRANS64.TRYWAIT P0, [R0+URZ], R2 ;  /* 0x00000002000075a7 */ /* 0x0022a400080011ff */
[----:B--2---:R-:W-:Y:S05]  /*2f10*/  @!P0 NANOSLEEP.SYNCS 0x989680 ;  /* 0x009896800000895d */ /* 0x004fea0003900000 */
[----:B------:R-:W2:Y:S02]  /*2f20*/  @!P0 SYNCS.PHASECHK.TRANS64 P0, [R0+URZ], R2 ;  /* 0x00000002000085a7 */ /* 0x000ea400080010ff */
[----:B--2---:R-:W-:Y:S05]  /*2f30*/  @P0 EXIT ;  /* 0x000000000000094d */ /* 0x004fea0003800000 */
[----:B------:R-:W-:Y:S05]  /*2f40*/  BRA `(.L_x_50) ;  /* 0xfffffffc00ec7947 */ /* 0x000fea000383ffff */
.L_x_22:
[----:B------:R-:W-:-:S04]  /*2f50*/  UISETP.NE.AND UP0, UPT, UR53, URZ, UPT ;  /* 0x000000ff3500728c */ /* 0x000fc8000bf05270 */
[----:B------:R-:W-:-:S09]  /*2f60*/  UISETP.NE.OR UP0, UPT, UR22, 0x1, UP0 ;  /* 0x000000011600788c */ /* 0x000fd20008705670 */
[----:B------:R-:W-:Y:S05]  /*2f70*/  BRA.U UP0, `(.L_x_51) ;  /* 0x0000000500487547 */ /* 0x000fea000b800000 */
[----:B------:R-:W-:Y:S01]  /*2f80*/  ISETP.GE.U32.AND P2, PT, R0, 0x8, PT ;  /* 0x000000080000780c */ /* 0x000fe20003f46070 */
[----:B------:R-:W-:Y:S01]  /*2f90*/  IMAD.MOV.U32 R12, RZ, RZ, 0x1 ;  /* 0x00000001ff0c7424 */ /* 0x000fe200078e00ff */
[----:B------:R-:W-:Y:S02]  /*2fa0*/  CS2R R10, SRZ ;  /* 0x00000000000a7805 */ /* 0x000fe4000001ff00 */
[----:B------:R-:W-:Y:S01]  /*2fb0*/  CS2R R8, SRZ ;  /* 0x0000000000087805 */ /* 0x000fe2000001ff00 */
[----:B------:R-:W-:Y:S01]  /*2fc0*/  UMOV UR6, 0x400 ;  /* 0x0000040000067882 */ /* 0x000fe20000000000 */
[----:B------:R-:W-:Y:S01]  /*2fd0*/  UMOV UR5, URZ ;  /* 0x000000ff00057c82 */ /* 0x000fe20008000000 */
[----:B------:R-:W-:-:S12]  /*2fe0*/  ULEA UR6, UR53, UR6, 0x18 ;  /* 0x0000000635067291 */ /* 0x000fd8000f8ec0ff */
.L_x_55:
[----:B------:R-:W-:Y:S02]  /*2ff0*/  LEA R2, R8, UR6, 0x3 ;  /* 0x0000000608027c11 */ /* 0x000fe4000f8e18ff */
[----:B------:R-:W-:-:S03]  /*3000*/  SHF.L.U32 R4, R9, 0x1f, RZ ;  /* 0x0000001f09047819 */ /* 0x000fc600000006ff */
[----:B------:R-:W-:Y:S01]  /*3010*/  VIADD R5, R2, 0x100 ;  /* 0x0000010002057836 */ /* 0x000fe20000000000 */
[----:B------:R-:W2:Y:S02]  /*3020*/  SYNCS.PHASECHK.TRANS64.TRYWAIT P0, [R2+URZ+0xf0], R4 ;  /* 0x0000f004020075a7 */ /* 0x000ea400080011ff */
[----:B--2---:R-:W-:Y:S05]  /*3030*/  @!P0 BRA `(.L_x_52) ;  /* 0x00000098000c8947 */ /* 0x004fea0003800000 */
.L_x_199:
[----:B------:R-:W-:Y:S01]  /*3040*/  ULEA UR4, UR5, UR6, 0x3 ;  /* 0x0000000605047291 */ /* 0x000fe2000f8e18ff */
[----:B--2---:R-:W-:Y:S01]  /*3050*/  PRMT R2, RZ, 0x654, R5 ;  /* 0x00000654ff027816 */ /* 0x004fe20000000005 */
[----:B------:R-:W-:Y:S01]  /*3060*/  @!P2 IMAD.MOV.U32 R4, RZ, RZ, 0x10 ;  /* 0x00000010ff04a424 */ /* 0x000fe200078e00ff */
[----:B------:R-:W-:Y:S01]  /*3070*/  SHF.L.U32 R5, R12, 0x1f, RZ ;  /* 0x0000001f0c057819 */ /* 0x000fe200000006ff */
[----:B------:R-:W-:Y:S01]  /*3080*/  UIADD3 UR7, UPT, UPT, UR4, 0x90, URZ ;  /* 0x0000009004077890 */ /* 0x000fe2000fffe0ff */
[----:B------:R2:W-:Y:S05]  /*3090*/  SYNCS.ARRIVE.TRANS64.RED.A1T0 RZ, [R2+URZ], RZ ;  /* 0x000000ff02ff79a7 */ /* 0x0005ea00081004ff */
[----:B------:R-:W-:Y:S01]  /*30a0*/  IMAD.U32 R6, RZ, RZ, UR7 ;  /* 0x00000007ff067e24 */ /* 0x000fe2000f8e00ff */
[----:B------:R-:W3:Y:S04]  /*30b0*/  SYNCS.PHASECHK.TRANS64.TRYWAIT P0, [UR4+0xa0], R5 ;  /* 0x0000a005ff0075a7 */ /* 0x000ee80008001104 */
[----:B------:R-:W-:Y:S01]  /*30c0*/  PRMT R6, R0, 0x654, R6 ;  /* 0x0000065400067816 */ /* 0x000fe20000000006 */
[----:B--23--:R-:W-:Y:S06]  /*30d0*/  @!P0 BRA `(.L_x_53) ;  /* 0x0000009400f88947 */ /* 0x00cfec0003800000 */
.L_x_201:
[----:B------:R-:W-:Y:S01]  /*30e0*/  ULEA UR8, UR5, UR6, 0x4 ;  /* 0x0000000605087291 */ /* 0x000fe2000f8e20ff */
[----:B------:R-:W-:Y:S01]  /*30f0*/  SEL R3, R6, R3, !P2 ;  /* 0x0000000306037207 */ /* 0x000fe20005000000 */
[----:B------:R-:W-:Y:S01]  /*3100*/  UIADD3 UR9, UPT, UPT, UR4, 0x90, URZ ;  /* 0x0000009004097890 */ /* 0x000fe2000fffe0ff */
[----:B--2---:R-:W-:Y:S01]  /*3110*/  LEA R2, R11, UR6, 0x3 ;  /* 0x000000060b027c11 */ /* 0x004fe2000f8e18ff */
[----:B------:R-:W-:Y:S01]  /*3120*/  UIADD3 UR8, UPT, UPT, UR8, 0x120, URZ ;  /* 0x0000012008087890 */ /* 0x000fe2000fffe0ff */
[----:B------:R2:W-:Y:S01]  /*3130*/  @!P2 SYNCS.ARRIVE.TRANS64.RED RZ, [R3+URZ], R4 ;  /* 0x0000000403ffa9a7 */ /* 0x0005e200080004ff */
[----:B------:R-:W-:Y:S01]  /*3140*/  UIADD3 UR4, UPT, UPT, UR5, 0x1, URZ ;  /* 0x0000000105047890 */ /* 0x000fe2000fffe0ff */
[----:B------:R-:W-:-:S03]  /*3150*/  VIADD R8, R8, 0x1 ;  /* 0x0000000108087836 */ /* 0x000fc60000000000 */
[----:B------:R-:W-:Y:S02]  /*3160*/  UISETP.NE.AND UP0, UPT, UR4, 0x2, UPT ;  /* 0x000000020400788c */ /* 0x000fe4000bf05270 */
[----:B------:R-:W-:Y:S01]  /*3170*/  ISETP.NE.AND P0, PT, R8, 0x2, PT ;  /* 0x000000020800780c */ /* 0x000fe20003f05270 */
[----:B------:R-:W-:Y:S06]  /*3180*/  UGETNEXTWORKID.BROADCAST [UR8], [UR9] ;  /* 0x00000000080073ca */ /* 0x000fec0008000100 */
[----:B------:R-:W-:Y:S02]  /*3190*/  USEL UR7, URZ, 0x1, UP0 ;  /* 0x00000001ff077887 */ /* 0x000fe40008000000 */
[----:B------:R-:W-:-:S04]  /*31a0*/  USEL UR5, UR4, URZ, UP0 ;  /* 0x000000ff04057287 */ /* 0x000fc80008000000 */
[----:B------:R-:W-:Y:S02]  /*31b0*/  LOP3.LUT R12, R12, UR7, RZ, 0x3c, !PT ;  /* 0x000000070c0c7c12 */ /* 0x000fe4000f8e3cff */
[----:B--2---:R-:W-:-:S04]  /*31c0*/  SHF.L.U32 R4, R10, 0x1f, RZ ;  /* 0x0000001f0a047819 */ /* 0x004fc800000006ff */
[----:B------:R-:W2:Y:S02]  /*31d0*/  SYNCS.PHASECHK.TRANS64.TRYWAIT P1, [R2+URZ+0x90], R4 ;  /* 0x00009004020075a7 */ /* 0x000ea400080211ff */
[----:B--2---:R-:W-:Y:S05]  /*31e0*/  @!P1 BRA `(.L_x_54) ;  /* 0x0000009400cc9947 */ /* 0x004fea0003800000 */
.L_x_202:
[C---:B--2---:R-:W-:Y:S01]  /*31f0*/  LEA R4, R11.reuse, UR6, 0x4 ;  /* 0x000000060b047c11 */ /* 0x044fe2000f8e20ff */
[----:B------:R-:W-:Y:S01]  /*3200*/  VIADD R2, R2, 0xa0 ;  /* 0x000000a002027836 */ /* 0x000fe20000000000 */
[----:B------:R-:W-:Y:S01]  /*3210*/  SEL R8, R8, RZ, P0 ;  /* 0x000000ff08087207 */ /* 0x000fe20000000000 */
[----:B------:R-:W-:-:S03]  /*3220*/  VIADD R11, R11, 0x1 ;  /* 0x000000010b0b7836 */ /* 0x000fc60000000000 */
[----:B------:R-:W2:Y:S01]  /*3230*/  LDS.128 R4, [R4+0x120] ;  /* 0x0001200004047984 */ /* 0x000ea20000000c00 */
[----:B------:R-:W-:Y:S02]  /*3240*/  PRMT R2, RZ, 0x654, R2 ;  /* 0x00000654ff027816 */ /* 0x000fe40000000002 */
[C---:B------:R-:W-:Y:S01]  /*3250*/  ISETP.NE.AND P1, PT, R11.reuse, 0x2, PT ;  /* 0x000000020b00780c */ /* 0x040fe20003f25270 */
[----:B------:R-:W-:Y:S01]  /*3260*/  @!PT LDS RZ, [RZ] ;  /* 0x00000000fffff984 */ /* 0x000fe20000000800 */
[----:B------:R-:W-:Y:S01]  /*3270*/  @!PT LDS RZ, [RZ] ;  /* 0x00000000fffff984 */ /* 0x000fe20000000800 */
[----:B------:R-:W-:Y:S01]  /*3280*/  @!PT LDS RZ, [RZ] ;  /* 0x00000000fffff984 */ /* 0x000fe20000000800 */
[----:B------:R-:W-:Y:S01]  /*3290*/  @!PT LDS RZ, [RZ] ;  /* 0x00000000fffff984 */ /* 0x000fe20000000800 */
[----:B------:R3:W-:Y:S06]  /*32a0*/  MEMBAR.ALL.CTA ;  /* 0x0000000000007992 */ /* 0x0007ec0000008000 */
[----:B---3--:R-:W3:Y:S01]  /*32b0*/  FENCE.VIEW.ASYNC.S ;  /* 0x00000000000073c6 */ /* 0x008ee20000000000 */
[----:B------:R-:W-:Y:S01]  /*32c0*/  SEL R11, R11, RZ, P1 ;  /* 0x000000ff0b0b7207 */ /* 0x000fe20000800000 */
[----:B---3--:R3:W-:Y:S01]  /*32d0*/  SYNCS.ARRIVE.TRANS64.RED.A1T0 RZ, [R2+URZ], RZ ;  /* 0x000000ff02ff79a7 */ /* 0x0087e200081004ff */
[----:B--2---:R-:W-:-:S02]  /*32e0*/  LOP3.LUT P3, RZ, R6, 0x1, RZ, 0xc0, !PT ;  /* 0x0000000106ff7812 */ /* 0x004fc4000786c0ff */
[----:B------:R-:W-:-:S04]  /*32f0*/  SEL R4, RZ, 0x1, P1 ;  /* 0x00000001ff047807 */ /* 0x000fc80000800000 */
[----:B------:R-:W-:Y:S02]  /*3300*/  LOP3.LUT R10, R10, R4, RZ, 0x3c, !PT ;  /* 0x000000040a0a7212 */ /* 0x000fe400078e3cff */
[----:B---3--:R-:W-:-:S04]  /*3310*/  SEL R2, RZ, 0x1, P0 ;  /* 0x00000001ff027807 */ /* 0x008fc80000000000 */
[----:B------:R-:W-:Y:S01]  /*3320*/  LOP3.LUT R9, R9, R2, RZ, 0x3c, !PT ;  /* 0x0000000209097212 */ /* 0x000fe200078e3cff */
[----:B------:R-:W-:Y:S06]  /*3330*/  @P3 BRA `(.L_x_55) ;  /* 0xfffffffc002c3947 */ /* 0x000fec000383ffff */
[----:B------:R-:W-:Y:S01]  /*3340*/  ULEA UR4, UR5, UR6, 0x3 ;  /* 0x0000000605047291 */ /* 0x000fe2000f8e18ff */
[----:B------:R-:W-:-:S08]  /*3350*/  SHF.L.U32 R2, R12, 0x1f, RZ ;  /* 0x0000001f0c027819 */ /* 0x000fd000000006ff */
[----:B------:R-:W2:Y:S02]  /*3360*/  SYNCS.PHASECHK.TRANS64 P0, [UR4+0xa0], R2 ;  /* 0x0000a002ff0075a7 */ /* 0x000ea40008001004 */
[----:B--2---:R-:W-:Y:S05]  /*3370*/  @P0 BRA `(.L_x_56) ;  /* 0x0000000000080947 */ /* 0x004fea0003800000 */
[----:B------:R-:W2:Y:S02]  /*3380*/  SYNCS.PHASECHK.TRANS64.TRYWAIT P0, [UR4+0xa0], R2 ;  /* 0x0000a002ff0075a7 */ /* 0x000ea40008001104 */
[----:B--2---:R-:W-:Y:S05]  /*3390*/  @!P0 BRA `(.L_x_57) ;  /* 0x0000009400748947 */ /* 0x004fea0003800000 */
.L_x_56:
[----:B------:R-:W-:-:S04]  /*33a0*/  UIADD3 UR7, UPT, UPT, UR5, 0x1, URZ ;  /* 0x0000000105077890 */ /* 0x000fc8000fffe0ff */
[----:B------:R-:W-:-:S04]  /*33b0*/  UISETP.NE.AND UP0, UPT, UR7, 0x2, UPT ;  /* 0x000000020700788c */ /* 0x000fc8000bf05270 */
[----:B------:R-:W-:Y:S02]  /*33c0*/  USEL UR8, URZ, 0x1, UP0 ;  /* 0x00000001ff087887 */ /* 0x000fe40008000000 */
[----:B------:R-:W-:-:S04]  /*33d0*/  USEL UR7, UR7, URZ, UP0 ;  /* 0x000000ff07077287 */ /* 0x000fc80008000000 */
[----:B------:R-:W-:Y:S01]  /*33e0*/  ULEA UR7, UR7, UR6, 0x3 ;  /* 0x0000000607077291 */ /* 0x000fe2000f8e18ff */
[----:B--2---:R-:W-:-:S04]  /*33f0*/  LOP3.LUT R2, R12, UR8, RZ, 0x3c, !PT ;  /* 0x000000080c027c12 */ /* 0x004fc8000f8e3cff */
[----:B------:R-:W-:-:S04]  /*3400*/  SHF.L.U32 R0, R2, 0x1f, RZ ;  /* 0x0000001f02007819 */ /* 0x000fc800000006ff */
[----:B------:R-:W2:Y:S02]  /*3410*/  SYNCS.PHASECHK.TRANS64 P0, [UR7+0xa0], R0 ;  /* 0x0000a000ff0075a7 */ /* 0x000ea40008001007 */
[----:B-12---:R-:W-:Y:S05]  /*3420*/  @P0 EXIT ;  /* 0x000000000000094d */ /* 0x006fea0003800000 */
[----:B------:R-:W-:Y:S02]  /*3430*/  SHF.L.U32 R2, R2, 0x1f, RZ ;  /* 0x0000001f02027819 */ /* 0x000fe400000006ff */
[----:B------:R-:W-:-:S07]  /*3440*/  MOV R0, UR7 ;  /* 0x0000000700007c02 */ /* 0x000fce0008000f00 */
.L_x_58:
[----:B-1----:R1:W2:Y:S02]  /*3450*/  SYNCS.PHASECHK.TRANS64.TRYWAIT P0, [R0+URZ+0xa0], R2 ;  /* 0x0000a002000075a7 */ /* 0x0022a400080011ff */
[----:B--2---:R-:W-:Y:S05]  /*3460*/  @!P0 NANOSLEEP.SYNCS 0x989680 ;  /* 0x009896800000895d */ /* 0x004fea0003900000 */
[----:B------:R-:W2:Y:S02]  /*3470*/  @!P0 SYNCS.PHASECHK.TRANS64 P0, [R0+URZ+0xa0], R2 ;  /* 0x0000a002000085a7 */ /* 0x000ea400080010ff */
[----:B--2---:R-:W-:Y:S05]  /*3480*/  @P0 EXIT ;  /* 0x000000000000094d */ /* 0x004fea0003800000 */
[----:B------:R-:W-:Y:S05]  /*3490*/  BRA `(.L_x_58) ;  /* 0xfffffffc00ec7947 */ /* 0x000fea000383ffff */
.L_x_51:
[----:B------:R-:W-:Y:S05]  /*34a0*/  BRA.U UP6, `(.L_x_59) ;  /* 0x0000001506487547 */ /* 0x000fea000b800000 */
[----:B------:R-:W-:Y:S01]  /*34b0*/  UMOV UR4, 0x40 ;  /* 0x0000004000047882 */ /* 0x000fe20000000000 */
[----:B------:R-:W-:Y:S01]  /*34c0*/  NOP ;  /* 0x0000000000007918 */ /* 0x000fe20000000000 */
[----:B------:R-:W-:Y:S01]  /*34d0*/  ULEA UR5, UR53, UR4, 0x18 ;  /* 0x0000000435057291 */ /* 0x000fe2000f8ec0ff */
[----:B------:R-:W-:Y:S02]  /*34e0*/  UMOV UR6, 0x400 ;  /* 0x0000040000067882 */ /* 0x000fe40000000000 */
[----:B------:R-:W-:-:S06]  /*34f0*/  ULEA UR6, UR53, UR6, 0x18 ;  /* 0x0000000635067291 */ /* 0x000fcc000f8ec0ff */
[----:B------:R-:W2:Y:S02]  /*3500*/  LDS.U8 R0, [UR5+0x1c] ;  /* 0x00001c05ff007984 */ /* 0x000ea40008000000 */
[----:B--2---:R-:W-:-:S13]  /*3510*/  ISETP.NE.AND P0, PT, R0, RZ, PT ;  /* 0x000000ff0000720c */ /* 0x004fda0003f05270 */
[----:B------:R-:W-:Y:S05]  /*3520*/  @P0 BRA `(.L_x_60) ;  /* 0x0000000400080947 */ /* 0x000fea0003800000 */
[----:B------:R-:W-:Y:S02]  /*3530*/  UISETP.NE.U32.AND UP1, UPT, UR68, 0x1, UPT ;  /* 0x000000014400788c */ /* 0x000fe4000bf25070 */
[----:B------:R-:W-:-:S07]  /*3540*/  UIADD3 UR7, UPT, UPT, UR5, 0x8, URZ ;  /* 0x0000000805077890 */ /* 0x000fce000fffe0ff */
[----:B------:R-:W-:Y:S05]  /*3550*/  BRA.U !UP1, `(.L_x_61) ;  /* 0x00000001099c7547 */ /* 0x000fea000b800000 */
[----:B------:R-:W-:Y:S01]  /*3560*/  ELECT P0, URZ, PT ;  /* 0x0000000000ff782f */ /* 0x000fe20003800000 */
[----:B------:R-:W-:-:S12]  /*3570*/  BSSY B0, `(.L_x_61) ;  /* 0x0000025000007945 */ /* 0x000fd80003800000 */
[----:B------:R-:W-:Y:S05]  /*3580*/  @!P0 BRA `(.L_x_62) ;  /* 0x00000000008c8947 */ /* 0x000fea0003800000 */
[----:B------:R-:W-:-:S05]  /*3590*/  UMOV UR4, 0x10 ;  /* 0x0000001000047882 */ /* 0x000fca0000000000 */
[----:B------:R-:W-:Y:S04]  /*35a0*/  DEPBAR.LE SB2, 0x36 ;  /* 0x0000ad800000791a */ /* 0x000fe80000000000 */
[----:B------:R-:W2:Y:S02]  /*35b0*/  UTCATOMSWS.2CTA.FIND_AND_SET.ALIGN UP0, UR4, UR4 ;  /* 0x00000004000475e3 */ /* 0x000ea40008200800 */
[----:B--2---:R-:W-:Y:S01]  /*35c0*/  MOV R10, UR4 ;  /* 0x00000004000a7c02 */ /* 0x004fe20008000f00 */
[----:B------:R-:W-:Y:S06]  /*35d0*/  BRA.U UP0, `(.L_x_63) ;  /* 0x0000000100187547 */ /* 0x000fec000b800000 */
.L_x_64:
[----:B------:R-:W-:Y:S05]  /*35e0*/  NANOSLEEP 0x64 ;  /* 0x000000640000795d */ /* 0x000fea0003800000 */
[----:B------:R-:W-:-:S05]  /*35f0*/  UMOV UR4, 0x10 ;  /* 0x0000001000047882 */ /* 0x000fca0000000000 */
[----:B------:R-:W-:Y:S04]  /*3600*/  DEPBAR.LE SB2, 0x36 ;  /* 0x0000ad800000791a */ /* 0x000fe80000000000 */
[----:B------:R-:W2:Y:S02]  /*3610*/  UTCATOMSWS.2CTA.FIND_AND_SET.ALIGN UP0, UR4, UR4 ;  /* 0x00000004000475e3 */ /* 0x000ea40008200800 */
[----:B--2---:R-:W-:Y:S01]  /*3620*/  MOV R10, UR4 ;  /* 0x00000004000a7c02 */ /* 0x004fe20008000f00 */
[----:B------:R-:W-:Y:S05]  /*3630*/  BRA.U !UP0, `(.L_x_64) ;  /* 0xfffffffd08e87547 */ /* 0x000fea000b83ffff */
.L_x_63:
[----:B------:R-:W2:Y:S01]  /*3640*/  LDS R6, [UR5+0x10] ;  /* 0x00001005ff067984 */ /* 0x000ea20008000800 */
[----:B------:R-:W-:Y:S01]  /*3650*/  IMAD.U32 R0, RZ, RZ, UR6 ;  /* 0x00000006ff007e24 */ /* 0x000fe2000f8e00ff */
[----:B------:R-:W-:-:S03]  /*3660*/  MOV R4, UR69 ;  /* 0x0000004500047c02 */ /* 0x000fc60008000f00 */
[----:B------:R-:W-:Y:S01]  /*3670*/  VIADD R0, R0, 0x140 ;  /* 0x0000014000007836 */ /* 0x000fe20000000000 */
[----:B--2---:R-:W-:-:S04]  /*3680*/  SHF.L.U32 R6, R6, 0x1f, RZ ;  /* 0x0000001f06067819 */ /* 0x004fc800000006ff */
[----:B------:R-:W2:Y:S02]  /*3690*/  SYNCS.PHASECHK.TRANS64.TRYWAIT P0, [UR5+0x8], R6 ;  /* 0x00000806ff0075a7 */ /* 0x000ea40008001105 */
[----:B--2---:R-:W-:Y:S05]  /*36a0*/  @P0 BRA `(.L_x_65) ;  /* 0x0000000000080947 */ /* 0x004fea0003800000 */
[----:B------:R-:W2:Y:S02]  /*36b0*/  SYNCS.PHASECHK.TRANS64.TRYWAIT P0, [UR5+0x8], R6 ;  /* 0x00000806ff0075a7 */ /* 0x000ea40008001105 */
[----:B--2---:R-:W-:Y:S05]  /*36c0*/  @!P0 BRA `(.L_x_66) ;  /* 0x0000009000c08947 */ /* 0x004fea0003800000 */
.L_x_65:
[----:B------:R-:W-:Y:S01]  /*36d0*/  PRMT R4, R4, 0x654, R0 ;  /* 0x0000065404047816 */ /* 0x000fe20000000000 */
[----:B------:R-:W-:Y:S01]  /*36e0*/  HFMA2 R0, -RZ, RZ, 0, 5.9604644775390625e-08 ;  /* 0x00000001ff007431 */ /* 0x000fe200000001ff */
[----:B------:R-:W-:Y:S01]  /*36f0*/  UPRMT UR4, UR69, 0x654, UR7 ;  /* 0x0000065445047896 */ /* 0x000fe20008000007 */
[----:B------:R-:W-:Y:S02]  /*3700*/  IMAD.MOV.U32 R8, RZ, RZ, 0xffff ;  /* 0x0000ffffff087424 */ /* 0x000fe400078e00ff */
[----:B--2---:R-:W-:Y:S02]  /*3710*/  IMAD.MOV.U32 R6, RZ, RZ, 0x4 ;  /* 0x00000004ff067424 */ /* 0x004fe400078e00ff */
[----:B------:R-:W-:Y:S01]  /*3720*/  IMAD.SHL.U32 R9, R10, 0x20, RZ ;  /* 0x000000200a097824 */ /* 0x000fe200078e00ff */
[----:B------:R-:W-:Y:S02]  /*3730*/  MOV R5, UR4 ;  /* 0x0000000400057c02 */ /* 0x000fe40008000f00 */
[-C--:B------:R-:W-:Y:S01]  /*3740*/  SHF.L.U32 R8, R8, R10.reuse, RZ ;  /* 0x0000000a08087219 */ /* 0x080fe200000006ff */
[----:B------:R2:W-:Y:S01]  /*3750*/  SYNCS.ARRIVE.TRANS64.RED RZ, [UR4], R6 ;  /* 0x00000006ffff79a7 */ /* 0x0005e20008000404 */
[----:B------:R-:W-:Y:S01]  /*3760*/  SHF.L.U32 R7, R0, R10, RZ ;  /* 0x0000000a00077219 */ /* 0x000fe200000006ff */
[----:B------:R2:W-:Y:S04]  /*3770*/  STS [UR6+0x140], R9 ;  /* 0x00014009ff007988 */ /* 0x0005e80008000806 */
[----:B------:R2:W-:Y:S04]  /*3780*/  STAS [R4.64], R10 ;  /* 0x0000000a04007dbd */ /* 0x0005e8000c0008ff */
[----:B------:R2:W-:Y:S04]  /*3790*/  ATOMS.OR RZ, [UR5+0x14], R8 ;  /* 0x00001408ffff798c */ /* 0x0005e8000b000005 */
[----:B------:R2:W-:Y:S04]  /*37a0*/  ATOMS.OR RZ, [UR5+0x18], R7 ;  /* 0x00001807ffff798c */ /* 0x0005e8000b000005 */
[----:B------:R2:W-:Y:S02]  /*37b0*/  ATOMS.XOR RZ, [UR5+0x10], R0 ;  /* 0x00001000ffff798c */ /* 0x0005e4000b800005 */
.L_x_62:
[----:B-1----:R-:W-:Y:S05]  /*37c0*/  BSYNC B0 ;  /* 0x0000000000007941 */ /* 0x002fea0003800000 */
.L_x_61:
[----:B------:R-:W-:Y:S05]  /*37d0*/  BRA.U UP1, `(.L_x_67) ;  /* 0x00000001016c7547 */ /* 0x000fea000b800000 */
[----:B------:R-:W-:-:S03]  /*37e0*/  UMOV UR4, 0xffffffff ;  /* 0xffffffff00047882 */ /* 0x000fc60000000000 */
[----:B------:R-:W-:Y:S05]  /*37f0*/  BRA.DIV UR4, `(.L_x_68) ;  /* 0x00000092048c7947 */ /* 0x000fea000b800000 */
[----:B------:R-:W-:-:S13]  /*3800*/  ELECT P0, URZ, PT ;  /* 0x0000000000ff782f */ /* 0x000fda0003800000 */
.L_x_206:
[----:B------:R-:W-:Y:S05]  /*3810*/  @!P0 BRA `(.L_x_67) ;  /* 0x00000000005c8947 */ /* 0x000fea0003800000 */
[----:B--2---:R-:W2:Y:S02]  /*3820*/  LDS R4, [UR5+0x10] ;  /* 0x00001005ff047984 */ /* 0x004ea40008000800 */
[----:B--2---:R-:W-:-:S04]  /*3830*/  SHF.L.U32 R4, R4, 0x1f, RZ ;  /* 0x0000001f04047819 */ /* 0x004fc800000006ff */
[----:B------:R-:W2:Y:S02]  /*3840*/  SYNCS.PHASECHK.TRANS64.TRYWAIT P0, [UR5+0x8], R4 ;  /* 0x00000804ff0075a7 */ /* 0x000ea40008001105 */
[----:B--2---:R-:W-:Y:S05]  /*3850*/  @P0 BRA `(.L_x_69) ;  /* 0x0000000000080947 */ /* 0x004fea0003800000 */
[----:B------:R-:W2:Y:S02]  /*3860*/  SYNCS.PHASECHK.TRANS64.TRYWAIT P0, [UR5+0x8], R4 ;  /* 0x00000804ff0075a7 */ /* 0x000ea40008001105 */
[----:B--2---:R-:W-:Y:S05]  /*3870*/  @!P0 BRA `(.L_x_70) ;  /* 0x0000009000908947 */ /* 0x004fea0003800000 */
.L_x_69:
[----:B------:R-:W3:Y:S01]  /*3880*/  LDS R6, [UR6+0x140] ;  /* 0x00014006ff067984 */ /* 0x000ee20008000800 */
[----:B--2---:R-:W-:Y:S02]  /*3890*/  HFMA2 R0, -RZ, RZ, 0, 5.9604644775390625e-08 ;  /* 0x00000001ff007431 */ /* 0x004fe400000001ff */
[----:B------:R-:W-:Y:S01]  /*38a0*/  IMAD.MOV.U32 R4, RZ, RZ, 0xffff ;  /* 0x0000ffffff047424 */ /* 0x000fe200078e00ff */
[----:B------:R-:W-:Y:S01]  /*38b0*/  UPRMT UR4, UR69, 0x654, UR7 ;  /* 0x0000065445047896 */ /* 0x000fe20008000007 */
[----:B---3--:R-:W-:-:S03]  /*38c0*/  IMAD.SHL.U32 R5, R6, 0x20, RZ ;  /* 0x0000002006057824 */ /* 0x008fc600078e00ff */
[-C--:B------:R-:W-:Y:S02]  /*38d0*/  SHF.L.U32 R4, R4, R6.reuse, RZ ;  /* 0x0000000604047219 */ /* 0x080fe400000006ff */
[----:B------:R-:W-:Y:S01]  /*38e0*/  SHF.L.U32 R6, R0, R6, RZ ;  /* 0x0000000600067219 */ /* 0x000fe200000006ff */
[----:B------:R3:W-:Y:S04]  /*38f0*/  STS [UR6+0x140], R5 ;  /* 0x00014005ff007988 */ /* 0x0007e80008000806 */
[----:B------:R3:W-:Y:S04]  /*3900*/  ATOMS.OR RZ, [UR5+0x14], R4 ;  /* 0x00001404ffff798c */ /* 0x0007e8000b000005 */
[----:B------:R3:W-:Y:S01]  /*3910*/  ATOMS.OR RZ, [UR5+0x18], R6 ;  /* 0x00001806ffff798c */ /* 0x0007e2000b000005 */
[----:B------:R-:W-:Y:S03]  /*3920*/  SYNCS.ARRIVE.TRANS64.RED.A1T0 RZ, [UR4], RZ ;  /* 0x000000ffffff79a7 */ /* 0x000fe60008100404 */
[----:B------:R3:W-:Y:S01]  /*3930*/  ATOMS.XOR RZ, [UR5+0x10], R0 ;  /* 0x00001000ffff798c */ /* 0x0007e2000b800005 */
[----:B------:R-:W-:Y:S05]  /*3940*/  BRA `(.L_x_67) ;  /* 0x0000000000107947 */ /* 0x000fea0003800000 */
.L_x_60:
[----:B------:R-:W-:Y:S02]  /*3950*/  MOV R0, 0xffffffff ;  /* 0xffffffff00007802 */ /* 0x000fe40000000f00 */
[----:B------:R-:W-:-:S03]  /*3960*/  MOV R4, 0x3990 ;  /* 0x0000399000047802 */ /* 0x000fc60000000f00 */
[----:B------:R2:W-:Y:S04]  /*3970*/  STS [UR6+0x140], R0 ;  /* 0x00014000ff007988 */ /* 0x0005e80008000806 */
[----:B-12--5:R-:W-:Y:S05]  /*3980*/  CALL.REL.NOINC `($__internal_1_$__cuda_sm10x_tcgen05_guardrail_trap_phase_invalid_during_alloc) ;  /* 0x0000009c00147944 */ /* 0x026fea0003c00000 */
.L_x_67:
[----:B------:R-:W-:Y:S05]  /*3990*/  WARPSYNC.ALL ;  /* 0x0000000000007948 */ /* 0x000fea0003800000 */
[----:B------:R-:W4:Y:S01]  /*39a0*/  S2UR UR4, SR_CgaCtaId ;  /* 0x00000000000479c3 */ /* 0x000f220000008800 */
[----:B------:R-:W-:Y:S01]  /*39b0*/  UMOV UR41, 0x400 ;  /* 0x0000040000297882 */ /* 0x000fe20000000000 */
[----:B------:R-:W-:-:S06]  /*39c0*/  NOP ;  /* 0x0000000000007918 */ /* 0x000fcc0000000000 */
[----:B------:R-:W-:Y:S06]  /*39d0*/  BAR.ARV 0x6, 0xa0 ;  /* 0x0182800000007b1d */ /* 0x000fec0000002000 */
[----:B------:R-:W1:Y:S01]  /*39e0*/  LDCU UR6, c[0x0][0x38c] ;  /* 0x00007180ff0677ac */ /* 0x000e620008000800 */
[----:B------:R-:W-:Y:S01]  /*39f0*/  LOP3.LUT R3, R3, 0xffff, RZ, 0xc0, !PT ;  /* 0x0000ffff03037812 */ /* 0x000fe200078ec0ff */
[----:B--2---:R-:W-:Y:S01]  /*3a00*/  IMAD.MOV.U32 R9, RZ, RZ, 0x1 ;  /* 0x00000001ff097424 */ /* 0x004fe200078e00ff */
[----:B------:R-:W-:Y:S01]  /*3a10*/  LOP3.LUT R2, R2, 0xffff, RZ, 0xc0, !PT ;  /* 0x0000ffff02027812 */ /* 0x000fe200078ec0ff */
[----:B------:R-:W-:Y:S01]  /*3a20*/  IMAD.MOV.U32 R8, RZ, RZ, RZ ;  /* 0x000000ffff087224 */ /* 0x000fe200078e00ff */
[----:B------:R-:W-:Y:S01]  /*3a30*/  R2UR UR43, R3 ;  /* 0x00000000032b72ca */ /* 0x000fe200000e0000 */
[----:B------:R-:W-:Y:S01]  /*3a40*/  UMOV UR47, URZ ;  /* 0x000000ff002f7c82 */ /* 0x000fe20008000000 */
[----:B------:R-:W-:-:S02]  /*3a50*/  R2UR UR65, R2 ;  /* 0x00000000024172ca */ /* 0x000fc400000e0000 */
[----:B------:R-:W-:Y:S01]  /*3a60*/  CS2R R2, SRZ ;  /* 0x0000000000027805 */ /* 0x000fe2000001ff00 */
[----:B------:R-:W-:Y:S01]  /*3a70*/  UMOV UR38, URZ ;  /* 0x000000ff00267c82 */ /* 0x000fe20008000000 */
[----:B----4-:R-:W-:Y:S01]  /*3a80*/  ULEA UR41, UR4, UR41, 0x18 ;  /* 0x0000002904297291 */ /* 0x010fe2000f8ec0ff */
[----:B------:R-:W-:Y:S01]  /*3a90*/  UMOV UR37, URZ ;  /* 0x000000ff00257c82 */ /* 0x000fe20008000000 */
[----:B------:R-:W-:Y:S02]  /*3aa0*/  UISETP.NE.AND UP3, UPT, UR68, URZ, UPT ;  /* 0x000000ff4400728c */ /* 0x000fe4000bf65270 */
[----:B------:R-:W-:Y:S02]  /*3ab0*/  UIADD3 UR5, UPT, UPT, UR41, 0x8400, URZ ;  /* 0x0000840029057890 */ /* 0x000fe4000fffe0ff */
[----:B------:R-:W-:-:S03]  /*3ac0*/  UIADD3 UR4, UPT, UPT, UR41, 0x18400, URZ ;  /* 0x0001840029047890 */ /* 0x000fc6000fffe0ff */
[----:B---3--:R-:W2:Y:S01]  /*3ad0*/  LDS R0, [UR41+0x140] ;  /* 0x00014029ff007984 */ /* 0x008ea20008000800 */
[----:B-1----:R-:W-:Y:S02]  /*3ae0*/  UIADD3 UR6, UPT, UPT, UR6, 0x3f, URZ ;  /* 0x0000003f06067890 */ /* 0x002fe4000fffe0ff */
[----:B------:R-:W-:Y:S02]  /*3af0*/  USHF.R.U32.HI UR5, URZ, 0x4, UR5 ;  /* 0x00000004ff057899 */ /* 0x000fe40008011605 */
[----:B------:R-:W-:Y:S02]  /*3b00*/  USHF.R.S32.HI UR64, URZ, 0x1f, UR6 ;  /* 0x0000001fff407899 */ /* 0x000fe40008011406 */
[----:B------:R-:W-:Y:S02]  /*3b10*/  USHF.R.U32.HI UR4, URZ, 0x4, UR4 ;  /* 0x00000004ff047899 */ /* 0x000fe40008011604 */
[----:B------:R-:W-:Y:S02]  /*3b20*/  ULEA.HI UR64, UR64, UR6, URZ, 0x6 ;  /* 0x0000000640407291 */ /* 0x000fe4000f8f30ff */
[----:B------:R-:W-:-:S02]  /*3b30*/  ULOP3.LUT UR5, UR5, 0x3fff, URZ, 0xc0, !UPT ;  /* 0x00003fff05057892 */ /* 0x000fc4000f8ec0ff */
[----:B------:R-:W-:Y:S02]  /*3b40*/  USHF.R.S32.HI UR64, URZ, 0x6, UR64 ;  /* 0x00000006ff407899 */ /* 0x000fe40008011440 */
[----:B------:R-:W-:Y:S02]  /*3b50*/  ULOP3.LUT UR45, UR4, 0x3fff, URZ, 0xc0, !UPT ;  /* 0x00003fff042d7892 */ /* 0x000fe4000f8ec0ff */
[----:B------:R-:W-:Y:S01]  /*3b60*/  UISETP.LT.AND UP0, UPT, UR64, 0x1, UPT ;  /* 0x000000014000788c */ /* 0x000fe2000bf01270 */
[----:B------:R-:W-:Y:S01]  /*3b70*/  UMOV UR62, 0x0 ;  /* 0x00000000003e7882 */ /* 0x000fe20000000000 */
        /* <DEDUP_REMOVED lines=9> */
[----:B------:R-:W-:-:S02]  /*3c10*/  ULOP3.LUT UR44, UR5, 0x10000, URZ, 0xfc, !UPT ;  /* 0x00010000052c7892 */ /* 0x000fc4000f8efcff */
[----:B------:R-:W-:Y:S02]  /*3c20*/  ULOP3.LUT UR45, UR45, 0x10000, URZ, 0xfc, !UPT ;  /* 0x000100002d2d7892 */ /* 0x000fe4000f8efcff */
[----:B------:R-:W-:Y:S01]  /*3c30*/  USEL UR66, UR64, 0x1, !UP0 ;  /* 0x0000000140427887 */ /* 0x000fe2000c000000 */
[----:B------:R-:W-:Y:S01]  /*3c40*/  UMOV UR52, 0x0 ;  /* 0x0000000000347882 */ /* 0x000fe20000000000 */
[----:B------:R-:W-:Y:S01]  /*3c50*/  UMOV UR53, 0x8400910 ;  /* 0x0840091000357882 */ /* 0x000fe20000000000 */
[----:B------:R-:W-:Y:S01]  /*3c60*/  UMOV UR50, 0x0 ;  /* 0x0000000000327882 */ /* 0x000fe20000000000 */
[----:B------:R-:W-:Y:S01]  /*3c70*/  UMOV UR51, 0x8400910 ;  /* 0x0840091000337882 */ /* 0x000fe20000000000 */
[----:B------:R-:W-:Y:S01]  /*3c80*/  UMOV UR48, 0x0 ;  /* 0x0000000000307882 */ /* 0x000fe20000000000 */
[----:B--2---:R-:W-:Y:S01]  /*3c90*/  R2UR UR67, R0 ;  /* 0x00000000004372ca */ /* 0x004fe200000e0000 */
[----:B------:R-:W-:-:S14]  /*3ca0*/  UMOV UR49, 0x8400910 ;  /* 0x0840091000317882 */ /* 0x000fdc0000000000 */
.L_x_78:
[C---:B------:R-:W-:Y:S02]  /*3cb0*/  LEA R0, R8.reuse, UR41, 0x3 ;  /* 0x0000002908007c11 */ /* 0x040fe4000f8e18ff */
[----:B------:R-:W-:Y:S02]  /*3cc0*/  SHF.L.U32 R4, R3, 0x1f, RZ ;  /* 0x0000001f03047819 */ /* 0x000fe400000006ff */
[----:B------:R-:W-:Y:S02]  /*3cd0*/  LEA R5, R8, UR41, 0x4 ;  /* 0x0000002908057c11 */ /* 0x000fe4000f8e20ff */
[----:B------:R-:W1:Y:S02]  /*3ce0*/  SYNCS.PHASECHK.TRANS64.TRYWAIT P0, [R0+URZ+0x90], R4 ;  /* 0x00009004000075a7 */ /* 0x000e6400080011ff */
[----:B-1-3--:R-:W-:Y:S05]  /*3cf0*/  @!P0 BRA `(.L_x_71) ;  /* 0x0000008c00888947 */ /* 0x00afea0003800000 */
.L_x_207:
[----:B-1----:R-:W1:Y:S01]  /*3d00*/  LDS.128 R4, [R5+0x120] ;  /* 0x0001200005047984 */ /* 0x002e620000000c00 */
[----:B------:R-:W-:Y:S02]  /*3d10*/  VIADD R0, R0, 0xa0 ;  /* 0x000000a000007836 */ /* 0x000fe40000000000 */
[----:B------:R-:W-:Y:S01]  /*3d20*/  VIADD R8, R8, 0x1 ;  /* 0x0000000108087836 */ /* 0x000fe20000000000 */
[----:B------:R-:W-:Y:S01]  /*3d30*/  @!PT LDS RZ, [RZ] ;  /* 0x00000000fffff984 */ /* 0x000fe20000000800 */
[----:B------:R-:W-:Y:S01]  /*3d40*/  @!PT LDS RZ, [RZ] ;  /* 0x00000000fffff984 */ /* 0x000fe20000000800 */
[----:B------:R-:W-:Y:S01]  /*3d50*/  @!PT LDS RZ, [RZ] ;  /* 0x00000000fffff984 */ /* 0x000fe20000000800 */
[----:B------:R-:W-:Y:S01]  /*3d60*/  @!PT LDS RZ, [RZ] ;  /* 0x00000000fffff984 */ /* 0x000fe20000000800 */
[----:B------:R2:W-:Y:S06]  /*3d70*/  MEMBAR.ALL.CTA ;  /* 0x0000000000007992 */ /* 0x0005ec0000008000 */
[----:B--2---:R-:W2:Y:S01]  /*3d80*/  FENCE.VIEW.ASYNC.S ;  /* 0x00000000000073c6 */ /* 0x004ea20000000000 */
[----:B------:R-:W-:-:S04]  /*3d90*/  PRMT R0, RZ, 0x654, R0 ;  /* 0x00000654ff007816 */ /* 0x000fc80000000000 */
[----:B--2---:R2:W-:Y:S01]  /*3da0*/  SYNCS.ARRIVE.TRANS64.RED.A1T0 RZ, [R0+URZ], RZ ;  /* 0x000000ff00ff79a7 */ /* 0x0045e200081004ff */
[----:B-1----:R-:W-:Y:S01]  /*3db0*/  LOP3.LUT P1, RZ, R6, 0x1, RZ, 0xc0, !PT ;  /* 0x0000000106ff7812 */ /* 0x002fe2000782c0ff */
[----:B--2---:R-:W-:-:S12]  /*3dc0*/  BRA.U UP3, `(.L_x_72) ;  /* 0x0000000503587547 */ /* 0x004fd8000b800000 */
[----:B------:R-:W1:Y:S01]  /*3dd0*/  LDCU UR4, c[0x0][0x38c] ;  /* 0x00007180ff0477ac */ /* 0x000e620008000800 */
[----:B------:R-:W-:Y:S02]  /*3de0*/  PLOP3.LUT P2, PT, PT, PT, PT, 0x80, 0x8 ;  /* 0x000000000008781c */ /* 0x000fe40003f4f070 */
[----:B------:R-:W-:Y:S01]  /*3df0*/  SHF.L.U32 R4, R9, 0x1f, RZ ;  /* 0x0000001f09047819 */ /* 0x000fe200000006ff */
[----:B------:R-:W-:Y:S02]  /*3e00*/  ULEA UR46, UR47, UR41, 0x3 ;  /* 0x000000292f2e7291 */ /* 0x000fe4000f8e18ff */
[----:B------:R-:W-:Y:S02]  /*3e10*/  ULEA UR36, UR47, UR67, 0x7 ;  /* 0x000000432f247291 */ /* 0x000fe4000f8e38ff */
[----:B-1----:R-:W-:-:S06]  /*3e20*/  UISETP.GE.AND UP0, UPT, UR4, 0x1, UPT ;  /* 0x000000010400788c */ /* 0x002fcc000bf06270 */
[----:B------:R-:W-:-:S05]  /*3e30*/  PLOP3.LUT P0, PT, PT, PT, UP0, 0x80, 0x8 ;  /* 0x000000000008781c */ /* 0x000fca0003f0f008 */
[----:B------:R-:W-:-:S08]  /*3e40*/  @UP0 ULEA UR4, UR38, UR41, 0x3 ;  /* 0x0000002926040291 */ /* 0x000fd0000f8e18ff */
[----:B------:R-:W-:-:S04]  /*3e50*/  @P0 SHF.L.U32 R0, R2, 0x1f, RZ ;  /* 0x0000001f02000819 */ /* 0x000fc800000006ff */
[----:B------:R1:W2:Y:S01]  /*3e60*/  @P0 SYNCS.PHASECHK.TRANS64.TRYWAIT P2, [UR4], R0 ;  /* 0x00000000ff0005a7 */ /* 0x0002a20008041104 */
[----:B------:R-:W3:Y:S02]  /*3e70*/  SYNCS.PHASECHK.TRANS64.TRYWAIT P0, [UR46+0xd0], R4 ;  /* 0x0000d004ff0075a7 */ /* 0x000ee4000800112e */
[----:B-123--:R-:W-:Y:S05]  /*3e80*/  @!P0 BRA `(.L_x_73) ;  /* 0x0000008c00388947 */ /* 0x00efea0003800000 */
.L_x_209:
[----:B------:R-:W-:Y:S01]  /*3e90*/  UMOV UR42, UR37 ;  /* 0x00000025002a7c82 */ /* 0x000fe20008000000 */
[----:B------:R-:W-:Y:S05]  /*3ea0*/  BRA.U !UP0, `(.L_x_74) ;  /* 0x0000000508107547 */ /* 0x000fea000b800000 */
[----:B------:R-:W-:Y:S02]  /*3eb0*/  UIADD3 UR42, UPT, UPT, UR66, UR37, URZ ;  /* 0x00000025422a7290 */ /* 0x000fe4000fffe0ff */
[----:B------:R-:W-:Y:S01]  /*3ec0*/  UPLOP3.LUT UP2, UPT, UPT, UPT, UPT, 0x40, 0x4 ;  /* 0x000000000004789c */ /* 0x000fe20003f4e870 */
[----:B------:R-:W-:Y:S01]  /*3ed0*/  UMOV UR39, UR64 ;  /* 0x0000004000277c82 */ /* 0x000fe20008000000 */
[----:B------:R-:W-:-:S09]  /*3ee0*/  UMOV UR5, UR38 ;  /* 0x0000002600057c82 */ /* 0x000fd20008000000 */
.L_x_77:
[----:B------:R-:W-:Y:S01]  /*3ef0*/  ULEA UR7, UR5, UR41, 0x3 ;  /* 0x0000002905077291 */ /* 0x000fe2000f8e18ff */
[----:B--23--:R-:W-:Y:S11]  /*3f00*/  @P2 BRA `(.L_x_75) ;  /* 0x00000000000c2947 */ /* 0x00cff60003800000 */
[----:B-1----:R-:W-:Y:S04]  /*3f10*/  SHF.L.U32 R4, R2, 0x1f, RZ ;  /* 0x0000001f02047819 */ /* 0x002fe800000006ff */
[----:B------:R-:W1:Y:S02]  /*3f20*/  SYNCS.PHASECHK.TRANS64.TRYWAIT P0, [UR7], R4 ;  /* 0x00000004ff0075a7 */ /* 0x000e640008001107 */
[----:B-1----:R-:W-:Y:S05]  /*3f30*/  @!P0 BRA `(.L_x_76) ;  /* 0x0000008c00248947 */ /* 0x002fea0003800000 */
.L_x_75:
[----:B------:R-:W-:Y:S01]  /*3f40*/  UISETP.NE.AND UP0, UPT, UR39, 0x1, UPT ;  /* 0x000000012700788c */ /* 0x000fe2000bf05270 */
[----:B------:R-:W-:Y:S01]  /*3f50*/  PLOP3.LUT P2, PT, PT, PT, PT, 0x80, 0x8 ;  /* 0x000000000008781c */ /* 0x000fe20003f4f070 */
[----:B------:R-:W-:Y:S02]  /*3f60*/  UIADD3 UR4, UPT, UPT, UR5, 0x1, URZ ;  /* 0x0000000105047890 */ /* 0x000fe4000fffe0ff */
[----:B------:R-:W-:Y:S02]  /*3f70*/  UIADD3 UR40, UPT, UPT, UR7, 0x20, URZ ;  /* 0x0000002007287890 */ /* 0x000fe4000fffe0ff */
[----:B------:R-:W-:Y:S01]  /*3f80*/  UISETP.NE.AND UP1, UPT, UR4, 0x4, UPT ;  /* 0x000000040400788c */ /* 0x000fe2000bf25270 */
[----:B------:R-:W-:Y:S01]  /*3f90*/  PLOP3.LUT P0, PT, PT, PT, UP0, 0x80, 0x8 ;  /* 0x000000000008781c */ /* 0x000fe20003f0f008 */
[----:B------:R-:W-:Y:S02]  /*3fa0*/  UIADD3 UR37, UPT, UPT, UR37, 0x1, URZ ;  /* 0x0000000125257890 */ /* 0x000fe4000fffe0ff */
[----:B------:R-:W-:Y:S02]  /*3fb0*/  USEL UR6, URZ, 0x1, UP1 ;  /* 0x00000001ff067887 */ /* 0x000fe40008800000 */
[----:B------:R-:W-:Y:S02]  /*3fc0*/  USEL UR38, UR4, URZ, UP1 ;  /* 0x000000ff04267287 */ /* 0x000fe40008800000 */
[----:B------:R-:W-:Y:S02]  /*3fd0*/  UIADD3 UR39, UPT, UPT, UR39, -0x1, URZ ;  /* 0xffffffff27277890 */ /* 0x000fe4000fffe0ff */
[----:B------:R-:W-:Y:S01]  /*3fe0*/  @UP0 ULEA UR4, UR38, UR41, 0x3 ;  /* 0x0000002926040291 */ /* 0x000fe2000f8e18ff */
[----:B------:R-:W-:Y:S01]  /*3ff0*/  LOP3.LUT R2, R2, UR6, RZ, 0x3c, !PT ;  /* 0x0000000602027c12 */ /* 0x000fe2000f8e3cff */
[----:B------:R-:W-:Y:S02]  /*4000*/  ULEA UR6, UR5, UR45, 0xb ;  /* 0x0000002d05067291 */ /* 0x000fe4000f8e58ff */
[----:B------:R-:W-:Y:S01]  /*4010*/  UISETP.NE.AND UP0, UPT, UR37, UR42, UPT ;  /* 0x0000002a2500728c */ /* 0x000fe2000bf05270 */
[----:B-1----:R-:W-:Y:S01]  /*4020*/  @P0 SHF.L.U32 R0, R2, 0x1f, RZ ;  /* 0x0000001f02000819 */ /* 0x002fe200000006ff */
[----:B------:R-:W-:Y:S02]  /*4030*/  UIADD3 UR34, UPT, UPT, UR6, 0x2, URZ ;  /* 0x0000000206227890 */ /* 0x000fe4000fffe0ff */
[----:B------:R-:W-:Y:S01]  /*4040*/  UIADD3 UR30, UPT, UPT, UR6, 0x4, URZ ;  /* 0x00000004061e7890 */ /* 0x000fe2000fffe0ff */
[----:B------:R2:W3:Y:S01]  /*4050*/  @P0 SYNCS.PHASECHK.TRANS64.TRYWAIT P2, [UR4], R0 ;  /* 0x00000000ff0005a7 */ /* 0x0004e20008041104 */
[----:B------:R-:W-:Y:S02]  /*4060*/  ULEA UR4, UR5, UR44, 0xa ;  /* 0x0000002c05047291 */ /* 0x000fe4000f8e50ff */
[----:B------:R-:W-:Y:S02]  /*4070*/  UIADD3 UR26, UPT, UPT, UR6, 0x6, URZ ;  /* 0x00000006061a7890 */ /* 0x000fe4000fffe0ff */
        /* <DEDUP_REMOVED lines=10> */
[----:B------:R-:W-:Y:S01]  /*4120*/  UIADD3 UR8, UPT, UPT, UR4, 0x206, URZ ;  /* 0x0000020604087890 */ /* 0x000fe2000fffe0ff */
[----:B------:R-:W-:Y:S01]  /*4130*/  UMOV UR7, 0x40004040 ;  /* 0x4000404000077882 */ /* 0x000fe20000000000 */
[----:B------:R-:W-:Y:S01]  /*4140*/  UMOV UR5, 0x40004040 ;  /* 0x4000404000057882 */ /* 0x000fe20000000000 */
[----:B------:R-:W-:Y:S01]  /*4150*/  UMOV UR35, 0x40004040 ;  /* 0x4000404000237882 */ /* 0x000fe20000000000 */
[----:B------:R1:W-:Y:S01]  /*4160*/  UTCHMMA.2CTA gdesc[UR4], gdesc[UR6], tmem[UR36], tmem[UR62], idesc[UR63], UP2 ;  /* 0x00ff3e06040075ea */ /* 0x0003e20009200024 */
[----:B------:R-:W-:Y:S01]  /*4170*/  UPLOP3.LUT UP2, UPT, UPT, UPT, UPT, 0x80, 0x8 ;  /* 0x000000000008789c */ /* 0x000fe20003f4f070 */
[----:B------:R-:W-:Y:S01]  /*4180*/  UMOV UR33, 0x40004040 ;  /* 0x4000404000217882 */ /* 0x000fe20000000000 */
[----:B------:R-:W-:Y:S01]  /*4190*/  UMOV UR31, 0x40004040 ;  /* 0x40004040001f7882 */ /* 0x000fe20000000000 */
[----:B------:R2:W-:Y:S01]  /*41a0*/  UTCHMMA.2CTA gdesc[UR32], gdesc[UR34], tmem[UR36], tmem[UR60], idesc[UR61], UPT ;  /* 0x00ff3c22200075ea */ /* 0x0005e2000ba00024 */
        /* <DEDUP_REMOVED lines=14> */
[----:B------:R-:W-:Y:S01]  /*4290*/  UMOV UR9, 0x40004040 ;  /* 0x4000404000097882 */ /* 0x000fe20000000000 */
[----:B------:R2:W-:Y:S01]  /*42a0*/  UTCHMMA.2CTA gdesc[UR12], gdesc[UR14], tmem[UR36], tmem[UR50], idesc[UR51], UPT ;  /* 0x00ff320e0c0075ea */ /* 0x0005e2000ba00024 */
[----:B------:R2:W-:Y:S01]  /*42b0*/  UTCHMMA.2CTA gdesc[UR8], gdesc[UR10], tmem[UR36], tmem[UR48], idesc[UR49], UPT ;  /* 0x00ff300a080075ea */ /* 0x0005e2000ba00024 */
[----:B------:R2:W-:Y:S01]  /*42c0*/  UTCBAR.2CTA.MULTICAST [UR40], URZ, UR43 ;  /* 0x000000ff280073e9 */ /* 0x0005e2000820082b */
[----:B-1----:R-:W-:Y:S01]  /*42d0*/  UMOV UR5, UR38 ;  /* 0x0000002600057c82 */ /* 0x002fe20008000000 */
[----:B------:R-:W-:Y:S05]  /*42e0*/  BRA.U UP0, `(.L_x_77) ;  /* 0xfffffffd00007547 */ /* 0x000fea000b83ffff */
.L_x_74:
[----:B------:R-:W-:Y:S01]  /*42f0*/  UIADD3 UR4, UPT, UPT, UR46, 0xb0, URZ ;  /* 0x000000b02e047890 */ /* 0x000fe2000fffe0ff */
[----:B------:R-:W-:-:S08]  /*4300*/  UMOV UR37, UR42 ;  /* 0x0000002a00257c82 */ /* 0x000fd00008000000 */
[----:B------:R4:W-:Y:S01]  /*4310*/  UTCBAR.2CTA.MULTICAST [UR4], URZ, UR65 ;  /* 0x000000ff040073e9 */ /* 0x0009e20008200841 */
[----:B------:R-:W-:Y:S02]  /*4320*/  NOP ;  /* 0x0000000000007918 */ /* 0x000fe40000000000 */
.L_x_72:
[----:B----4-:R-:W-:Y:S01]  /*4330*/  UIADD3 UR4, UPT, UPT, UR47, 0x1, URZ ;  /* 0x000000012f047890 */ /* 0x010fe2000fffe0ff */
[----:B------:R-:W-:-:S03]  /*4340*/  ISETP.NE.AND P0, PT, R8, 0x2, PT ;  /* 0x000000020800780c */ /* 0x000fc60003f05270 */
[----:B------:R-:W-:Y:S01]  /*4350*/  UISETP.NE.AND UP0, UPT, UR4, 0x4, UPT ;  /* 0x000000040400788c */ /* 0x000fe2000bf05270 */
[----:B-12---:R-:W-:Y:S02]  /*4360*/  SEL R0, RZ, 0x1, P0 ;  /* 0x00000001ff007807 */ /* 0x006fe40000000000 */
[----:B------:R-:W-:Y:S01]  /*4370*/  SEL R8, R8, RZ, P0 ;  /* 0x000000ff08087207 */ /* 0x000fe20000000000 */
[----:B------:R-:W-:Y:S01]  /*4380*/  USEL UR5, URZ, 0x1, UP0 ;  /* 0x00000001ff057887 */ /* 0x000fe20008000000 */
[----:B------:R-:W-:Y:S01]  /*4390*/  LOP3.LUT R3, R3, R0, RZ, 0x3c, !PT ;  /* 0x0000000003037212 */ /* 0x000fe200078e3cff */
[----:B------:R-:W-:-:S04]  /*43a0*/  USEL UR47, UR4, URZ, UP0 ;  /* 0x000000ff042f7287 */ /* 0x000fc80008000000 */
[----:B------:R-:W-:Y:S01]  /*43b0*/  LOP3.LUT R9, R9, UR5, RZ, 0x3c, !PT ;  /* 0x0000000509097c12 */ /* 0x000fe2000f8e3cff */
[----:B------:R-:W-:Y:S07]  /*43c0*/  @P1 BRA `(.L_x_78) ;  /* 0xfffffff800381947 */ /* 0x000fee000383ffff */
[----:B------:R-:W1:Y:S01]  /*43d0*/  S2UR UR8, SR_CgaCtaId ;  /* 0x00000000000879c3 */ /* 0x000e620000008800 */
[----:B------:R-:W-:Y:S01]  /*43e0*/  ELECT P0, URZ, PT ;  /* 0x0000000000ff782f */ /* 0x000fe20003800000 */
[----:B------:R-:W-:Y:S01]  /*43f0*/  HFMA2 R0, -RZ, RZ, 0, 5.9604644775390625e-08 ;  /* 0x00000001ff007431 */ /* 0x000fe200000001ff */
[----:B------:R-:W-:-:S05]  /*4400*/  UMOV UR4, 0x40 ;  /* 0x0000004000047882 */ /* 0x000fca0000000000 */
[----:B------:R-:W-:Y:S01]  /*4410*/  UVIRTCOUNT.DEALLOC.SMPOOL 0x80 ;  /* 0x000000800000784c */ /* 0x000fe20000000000 */
[----:B------:R-:W-:Y:S02]  /*4420*/  UISETP.NE.AND UP1, UPT, UR68, URZ, UPT ;  /* 0x000000ff4400728c */ /* 0x000fe4000bf25270 */
[----:B-1----:R-:W-:-:S09]  /*4430*/  ULEA UR8, UR8, UR4, 0x18 ;  /* 0x0000000408087291 */ /* 0x002fd2000f8ec0ff */
[----:B------:R1:W-:Y:S01]  /*4440*/  @P0 STS.U8 [UR8+0x1c], R0 ;  /* 0x00001c00ff000988 */ /* 0x0003e20008000008 */
[----:B------:R-:W-:Y:S05]  /*4450*/  BRA.U UP1, `(.L_x_79) ;  /* 0x0000000101a07547 */ /* 0x000fea000b800000 */
[----:B------:R-:W-:Y:S01]  /*4460*/  UIADD3 UR7, UPT, UPT, UR41, 0xd0, URZ ;  /* 0x000000d029077890 */ /* 0x000fe2000fffe0ff */
[----:B------:R-:W-:-:S03]  /*4470*/  SHF.L.U32 R2, R9, 0x1f, RZ ;  /* 0x0000001f09027819 */ /* 0x000fc600000006ff */
[----:B------:R-:W-:-:S09]  /*4480*/  ULEA UR4, UR47, UR7, 0x3 ;  /* 0x000000072f047291 */ /* 0x000fd2000f8e18ff */
[----:B------:R-:W2:Y:S02]  /*4490*/  SYNCS.PHASECHK.TRANS64.TRYWAIT P0, [UR4], R2 ;  /* 0x00000002ff0075a7 */ /* 0x000ea40008001104 */
[----:B--2---:R-:W-:Y:S05]  /*44a0*/  @!P0 BRA `(.L_x_80) ;  /* 0x0000008400e08947 */ /* 0x004fea0003800000 */
.L_x_212:
        /* <DEDUP_REMOVED lines=9> */
.L_x_214:
        /* <DEDUP_REMOVED lines=9> */
.L_x_216:
[----:B------:R-:W-:-:S04]  /*45d0*/  UIADD3 UR4, UPT, UPT, UR4, 0x1, URZ ;  /* 0x0000000104047890 */ /* 0x000fc8000fffe0ff */
[----:B------:R-:W-:-:S04]  /*45e0*/  UISETP.NE.AND UP0, UPT, UR4, 0x4, UPT ;  /* 0x000000040400788c */ /* 0x000fc8000bf05270 */
[----:B------:R-:W-:Y:S02]  /*45f0*/  USEL UR5, URZ, 0x1, UP0 ;  /* 0x00000001ff057887 */ /* 0x000fe40008000000 */
[----:B------:R-:W-:-:S04]  /*4600*/  USEL UR4, UR4, URZ, UP0 ;  /* 0x000000ff04047287 */ /* 0x000fc80008000000 */
[----:B------:R-:W-:Y:S01]  /*4610*/  ULEA UR4, UR4, UR7, 0x3 ;  /* 0x0000000704047291 */ /* 0x000fe2000f8e18ff */
[----:B------:R-:W-:-:S04]  /*4620*/  LOP3.LUT R2, R2, UR5, RZ, 0x3c, !PT ;  /* 0x0000000502027c12 */ /* 0x000fc8000f8e3cff */
[----:B------:R-:W-:Y:S01]  /*4630*/  SHF.L.U32 R2, R2, 0x1f, RZ ;  /* 0x0000001f02027819 */ /* 0x000fe200000006ff */
[----:B-1----:R-:W-:-:S04]  /*4640*/  IMAD.U32 R0, RZ, RZ, UR4 ;  /* 0x00000004ff007e24 */ /* 0x002fc8000f8e00ff */
[----:B------:R1:W2:Y:S03]  /*4650*/  SYNCS.PHASECHK.TRANS64.TRYWAIT P0, [R0+URZ], R2 ;  /* 0x00000002000075a7 */ /* 0x0002a600080011ff */
[----:B--2---:R-:W-:Y:S05]  /*4660*/  @!P0 NANOSLEEP.SYNCS 0x989680 ;  /* 0x009896800000895d */ /* 0x004fea0003900000 */
[----:B------:R-:W2:Y:S02]  /*4670*/  @!P0 SYNCS.PHASECHK.TRANS64 P0, [R0+URZ], R2 ;  /* 0x00000002000085a7 */ /* 0x000ea400080010ff */
[----:B--2---:R-:W-:Y:S05]  /*4680*/  @P0 BRA `(.L_x_83) ;  /* 0x0000000000200947 */ /* 0x004fea0003800000 */
.L_x_84:
[----:B--2---:R2:W4:Y:S02]  /*4690*/  SYNCS.PHASECHK.TRANS64.TRYWAIT P0, [R0+URZ], R2 ;  /* 0x00000002000075a7 */ /* 0x00452400080011ff */
[----:B----4-:R-:W-:Y:S05]  /*46a0*/  @!P0 NANOSLEEP.SYNCS 0x989680 ;  /* 0x009896800000895d */ /* 0x010fea0003900000 */
[----:B------:R-:W4:Y:S02]  /*46b0*/  @!P0 SYNCS.PHASECHK.TRANS64 P0, [R0+URZ], R2 ;  /* 0x00000002000085a7 */ /* 0x000f2400080010ff */
[----:B----4-:R-:W-:Y:S05]  /*46c0*/  @!P0 BRA `(.L_x_84) ;  /* 0xfffffffc00f08947 */ /* 0x010fea000383ffff */
[----:B------:R-:W-:Y:S05]  /*46d0*/  BRA `(.L_x_83) ;  /* 0x00000000000c7947 */ /* 0x000fea0003800000 */
.L_x_79:
[----:B------:R-:W-:-:S04]  /*46e0*/  UIADD3 UR4, UPT, UPT, UR41, 0x110, URZ ;  /* 0x0000011029047890 */ /* 0x000fc8000fffe0ff */
[----:B------:R-:W-:-:S09]  /*46f0*/  UPRMT UR4, UR69, 0x654, UR4 ;  /* 0x0000065445047896 */ /* 0x000fd20008000004 */
[----:B------:R-:W-:Y:S03]  /*4700*/  SYNCS.ARRIVE.TRANS64.RED.A1T0 RZ, [UR4], RZ ;  /* 0x000000ffffff79a7 */ /* 0x000fe60008100404 */
.L_x_83:
[----:B-12---:R-:W-:Y:S01]  /*4710*/  SHF.L.U32 R2, RZ, 0x1f, RZ ;  /* 0x0000001fff027819 */ /* 0x006fe200000006ff */
[----:B------:R-:W-:Y:S01]  /*4720*/  UIADD3 UR4, UPT, UPT, UR41, 0x110, URZ ;  /* 0x0000011029047890 */ /* 0x000fe2000fffe0ff */
[----:B------:R-:W-:Y:S02]  /*4730*/  PLOP3.LUT P0, PT, PT, PT, UP1, 0x80, 0x8 ;  /* 0x000000000008781c */ /* 0x000fe40003f0f018 */
[----:B------:R-:W1:Y:S02]  /*4740*/  SYNCS.PHASECHK.TRANS64.TRYWAIT P1, [UR41+0x110], R2 ;  /* 0x00011002ff0075a7 */ /* 0x000e640008021129 */
[----:B-1----:R-:W-:Y:S09]  /*4750*/  @!P1 BRA `(.L_x_85) ;  /* 0x00000084007c9947 */ /* 0x002ff20003800000 */
.L_x_218:
[----:B------:R-:W-:Y:S01]  /*4760*/  @!UP1 UPRMT UR4, UR69, 0x654, UR4 ;  /* 0x0000065445049896 */ /* 0x000fe20008000004 */
[----:B------:R-:W-:Y:S01]  /*4770*/  UMOV UR5, 0xffff ;  /* 0x0000ffff00057882 */ /* 0x000fe20000000000 */
[----:B------:R-:W-:-:S07]  /*4780*/  UMOV UR6, 0x1 ;  /* 0x0000000100067882 */ /* 0x000fce0000000000 */
[----:B------:R-:W-:Y:S01]  /*4790*/  @!P0 SYNCS.ARRIVE.TRANS64.RED.A1T0 RZ, [UR4], RZ ;  /* 0x000000ffffff89a7 */ /* 0x000fe20008100404 */
[----:B------:R-:W-:Y:S01]  /*47a0*/  NOP ;  /* 0x0000000000007918 */ /* 0x000fe20000000000 */
[----:B-1----:R-:W1:Y:S01]  /*47b0*/  LDS R0, [UR8+0x14] ;  /* 0x00001408ff007984 */ /* 0x002e620008000800 */
[----:B------:R-:W-:-:S04]  /*47c0*/  ULOP3.LUT UR4, UR67, 0xffff, URZ, 0xc0, !UPT ;  /* 0x0000ffff43047892 */ /* 0x000fc8000f8ec0ff */
[----:B------:R-:W-:-:S04]  /*47d0*/  USHF.R.U32.HI UR4, URZ, 0x5, UR4 ;  /* 0x00000005ff047899 */ /* 0x000fc80008011604 */
[----:B------:R-:W-:Y:S02]  /*47e0*/  USHF.L.U32 UR5, UR5, UR4, URZ ;  /* 0x0000000405057299 */ /* 0x000fe400080006ff */
[----:B------:R-:W-:-:S04]  /*47f0*/  USHF.L.U32 UR4, UR6, UR4, URZ ;  /* 0x0000000406047299 */ /* 0x000fc800080006ff */
[----:B-1----:R-:W-:-:S04]  /*4800*/  LOP3.LUT R0, R0, UR5, RZ, 0xc0, !PT ;  /* 0x0000000500007c12 */ /* 0x002fc8000f8ec0ff */
[----:B------:R-:W-:-:S13]  /*4810*/  ISETP.NE.AND P0, PT, R0, UR5, PT ;  /* 0x0000000500007c0c */ /* 0x000fda000bf05270 */
[----:B------:R-:W-:Y:S05]  /*4820*/  @P0 BRA `(.L_x_86) ;  /* 0x0000000000580947 */ /* 0x000fea0003800000 */
[----:B------:R-:W1:Y:S02]  /*4830*/  LDS R0, [UR8+0x18] ;  /* 0x00001808ff007984 */ /* 0x000e640008000800 */
[----:B-1----:R-:W-:-:S04]  /*4840*/  LOP3.LUT R0, R0, UR4, RZ, 0xc0, !PT ;  /* 0x0000000400007c12 */ /* 0x002fc8000f8ec0ff */
[----:B------:R-:W-:-:S13]  /*4850*/  ISETP.NE.AND P0, PT, R0, UR4, PT ;  /* 0x0000000400007c0c */ /* 0x000fda000bf05270 */
[----:B------:R-:W-:Y:S05]  /*4860*/  @P0 BRA `(.L_x_87) ;  /* 0x00000000003c0947 */ /* 0x000fea0003800000 */
[----:B------:R-:W1:Y:S01]  /*4870*/  S2R R2, SR_LANEID ;  /* 0x0000000000027919 */ /* 0x000e620000000000 */
[----:B------:R-:W-:-:S06]  /*4880*/  ULOP3.LUT UR5, URZ, UR5, URZ, 0x33, !UPT ;  /* 0x00000005ff057292 */ /* 0x000fcc000f8e33ff */
[----:B------:R-:W-:-:S04]  /*4890*/  IMAD.U32 R0, RZ, RZ, UR5 ;  /* 0x00000005ff007e24 */ /* 0x000fc8000f8e00ff */
[----:B------:R2:W4:Y:S02]  /*48a0*/  REDUX UR7, R0 ;  /* 0x00000000000773c4 */ /* 0x0005240000000000 */
[----:B------:R1:W-:Y:S01]  /*48b0*/  UTCATOMSWS.AND URZ, UR5 ;  /* 0x0000000500ff79e3 */ /* 0x0003e20008000000 */
[----:B--2---:R-:W-:Y:S01]  /*48c0*/  LOP3.LUT R0, RZ, UR4, RZ, 0x33, !PT ;  /* 0x00000004ff007c12 */ /* 0x004fe2000f8e33ff */
[----:B------:R-:W-:Y:S02]  /*48d0*/  VOTEU.ANY UR4, UPT, PT ;  /* 0x0000000000047886 */ /* 0x000fe400038e0100 */
[----:B------:R-:W-:Y:S02]  /*48e0*/  UFLO.U32 UR4, UR4 ;  /* 0x00000004000472bd */ /* 0x000fe400080e0000 */
[----:B------:R-:W2:Y:S04]  /*48f0*/  REDUX UR6, R0 ;  /* 0x00000000000673c4 */ /* 0x000ea80000000000 */
[----:B-1----:R-:W-:-:S02]  /*4900*/  ISETP.EQ.U32.AND P0, PT, R2, UR4, PT ;  /* 0x0000000402007c0c */ /* 0x002fc4000bf02070 */
[----:B----4-:R-:W-:-:S11]  /*4910*/  MOV R2, UR7 ;  /* 0x0000000700027c02 */ /* 0x010fd60008000f00 */
[----:B------:R1:W-:Y:S01]  /*4920*/  @P0 ATOMS.AND RZ, [UR8+0x14], R2 ;  /* 0x00001402ffff098c */ /* 0x0003e2000a800008 */
[----:B--2---:R-:W-:-:S05]  /*4930*/  IMAD.U32 R0, RZ, RZ, UR6 ;  /* 0x00000006ff007e24 */ /* 0x004fca000f8e00ff */
[----:B------:R1:W-:Y:S01]  /*4940*/  @P0 ATOMS.AND RZ, [UR8+0x18], R0 ;  /* 0x00001800ffff098c */ /* 0x0003e2000a800008 */
[----:B------:R-:W-:Y:S05]  /*4950*/  BRA `(.L_x_88) ;  /* 0x0000000000147947 */ /* 0x000fea0003800000 */
.L_x_87:
[----:B------:R-:W-:Y:S02]  /*4960*/  MOV R2, 0x4980 ;  /* 0x0000498000027802 */ /* 0x000fe40000000f00 */
[----:B---3-5:R-:W-:Y:S05]  /*4970*/  CALL.REL.NOINC `($__internal_0_$__cuda_sm10x_tcgen05_guardrail_trap_col_being_dealloced_not_returned_by_alloc) ;  /* 0x0000008c000c7944 */ /* 0x028fea0003c00000 */
[----:B------:R-:W-:Y:S05]  /*4980*/  BRA `(.L_x_88) ;  /* 0x0000000000087947 */ /* 0x000fea0003800000 */
.L_x_86:
[----:B------:R-:W-:Y:S02]  /*4990*/  MOV R2, 0x49b0 ;  /* 0x000049b000027802 */ /* 0x000fe40000000f00 */
[----:B---3-5:R-:W-:Y:S05]  /*49a0*/  CALL.REL.NOINC `($__internal_2_$__cuda_sm10x_tcgen05_guardrail_trap_unallocated_columns_being_dealloced) ;  /* 0x0000008c00187944 */ /* 0x028fea0003c00000 */
.L_x_88:
[----:B------:R-:W-:Y:S01]  /*49b0*/  NOP ;  /* 0x0000000000007918 */ /* 0x000fe20000000000 */
[----:B------:R-:W-:Y:S05]  /*49c0*/  EXIT ;  /* 0x000000000000794d */ /* 0x000fea0003800000 */
.L_x_59:
[----:B------:R-:W-:-:S09]  /*49d0*/  UISETP.NE.OR UP0, UPT, UR22, 0x3, !UP5 ;  /* 0x000000031600788c */ /* 0x000fd2000ef05670 */
[----:B------:R-:W-:Y:S05]  /*49e0*/  BRA.U UP0, `(.L_x_89) ;  /* 0x0000001900947547 */ /* 0x000fea000b800000 */
[----:B------:R-:W2:Y:S01]  /*49f0*/  LDCU UR38, c[0x0][0x370] ;  /* 0x00006e00ff2677ac */ /* 0x000ea20008000800 */
[----:B------:R-:W3:Y:S01]  /*4a00*/  LDC.64 R16, c[0x0][0x348] ;  /* 0x0000d200ff107b82 */ /* 0x000ee20000000a00 */
[----:B------:R-:W-:Y:S01]  /*4a10*/  HFMA2 R14, -RZ, RZ, 0, 0 ;  /* 0x00000000ff0e7431 */ /* 0x000fe200000001ff */
[----:B------:R-:W-:Y:S01]  /*4a20*/  MOV R13, RZ ;  /* 0x000000ff000d7202 */ /* 0x000fe20000000f00 */
[----:B------:R-:W2:Y:S01]  /*4a30*/  LDCU.128 UR56, c[0x0][0xb10] ;  /* 0x00016200ff3877ac */ /* 0x000ea20008000c00 */
[----:B------:R-:W-:Y:S01]  /*4a40*/  HFMA2 R7, -RZ, RZ, 0, 0.0078125 ;  /* 0x00002000ff077431 */ /* 0x000fe200000001ff */
[----:B------:R-:W4:Y:S03]  /*4a50*/  LDCU UR37, c[0x0][0x374] ;  /* 0x00006e80ff2577ac */ /* 0x000f260008000800 */
[----:B------:R-:W1:Y:S01]  /*4a60*/  LDC.64 R2, c[0x0][0x888] ;  /* 0x00022200ff027b82 */ /* 0x000e620000000a00 */
[----:B------:R-:W4:Y:S01]  /*4a70*/  LDCU UR15, c[0x0][0xb0c] ;  /* 0x00016180ff0f77ac */ /* 0x000f220008000800 */
[----:B------:R-:W3:Y:S06]  /*4a80*/  LDCU UR47, c[0x0][0xb20] ;  /* 0x00016400ff2f77ac */ /* 0x000eec0008000800 */
[----:B------:R-:W1:Y:S01]  /*4a90*/  LDC.64 R4, c[0x0][0x890] ;  /* 0x00022400ff047b82 */ /* 0x000e620000000a00 */
[----:B------:R-:W3:Y:S01]  /*4aa0*/  LDCU UR4, c[0x0][0xb30] ;  /* 0x00016600ff0477ac */ /* 0x000ee20008000800 */
[----:B--2---:R-:W-:-:S02]  /*4ab0*/  UIMAD.WIDE.U32 UR8, UR38, UR56, URZ ;  /* 0x00000038260872a5 */ /* 0x004fc4000f8e00ff */
[----:B----4-:R-:W-:Y:S01]  /*4ac0*/  UIMAD.WIDE.U32 UR6, UR37, UR59, URZ ;  /* 0x0000003b250672a5 */ /* 0x010fe2000f8e00ff */
[----:B------:R-:W-:Y:S01]  /*4ad0*/  UMOV UR21, 0x400 ;  /* 0x0000040000157882 */ /* 0x000fe20000000000 */
[----:B------:R-:W-:Y:S02]  /*4ae0*/  UPLOP3.LUT UP1, UPT, UPT, UPT, UPT, 0x40, 0x4 ;  /* 0x000000000004789c */ /* 0x000fe40003f2e870 */
[----:B------:R-:W-:Y:S01]  /*4af0*/  ULEA UR21, UR53, UR21, 0x18 ;  /* 0x0000001535157291 */ /* 0x000fe2000f8ec0ff */
[----:B------:R-:W-:Y:S02]  /*4b00*/  UMOV UR8, UR9 ;  /* 0x0000000900087c82 */ /* 0x000fe40008000000 */
[----:B------:R-:W-:Y:S01]  /*4b10*/  UMOV UR6, UR7 ;  /* 0x0000000700067c82 */ /* 0x000fe20008000000 */
[----:B------:R-:W-:Y:S02]  /*4b20*/  UISETP.GE.AND UP0, UPT, UR45, 0x1, UPT ;  /* 0x000000012d00788c */ /* 0x000fe4000bf06270 */
[----:B------:R-:W-:Y:S01]  /*4b30*/  UISETP.NE.AND UP4, UPT, UR45, 0x1, UPT ;  /* 0x000000012d00788c */ /* 0x000fe2000bf85270 */
[----:B------:R-:W2:Y:S01]  /*4b40*/  LDCU.64 UR22, c[0x0][0xb28] ;  /* 0x00016500ff1677ac */ /* 0x000ea20008000a00 */
[----:B------:R-:W-:-:S02]  /*4b50*/  UISETP.NE.AND UP6, UPT, UR15, 0x1, UPT ;  /* 0x000000010f00788c */ /* 0x000fc4000bfc5270 */
[----:B------:R-:W-:Y:S02]  /*4b60*/  UISETP.NE.AND UP5, UPT, UR58, 0x1, UPT ;  /* 0x000000013a00788c */ /* 0x000fe4000bfa5270 */
[----:B------:R-:W-:Y:S02]  /*4b70*/  UIADD3 UR49, UPT, UPT, UR21, 0x40, URZ ;  /* 0x0000004015317890 */ /* 0x000fe4000fffe0ff */
[----:B------:R-:W-:Y:S02]  /*4b80*/  UIADD3 UR41, UPT, UPT, UR21, 0x48, URZ ;  /* 0x0000004815297890 */ /* 0x000fe4000fffe0ff */
[----:B------:R-:W-:Y:S02]  /*4b90*/  UIADD3 UR33, UPT, UPT, UR21, 0x50, URZ ;  /* 0x0000005015217890 */ /* 0x000fe4000fffe0ff */
[----:B------:R-:W-:Y:S02]  /*4ba0*/  UIADD3 UR25, UPT, UPT, UR21, 0x58, URZ ;  /* 0x0000005815197890 */ /* 0x000fe4000fffe0ff */
[----:B------:R-:W-:-:S02]  /*4bb0*/  USHF.R.U32.HI UR46, URZ, UR57, UR8 ;  /* 0x00000039ff2e7299 */ /* 0x000fc40008011608 */
[----:B---3--:R-:W-:Y:S02]  /*4bc0*/  USHF.R.U32.HI UR39, URZ, UR47, UR6 ;  /* 0x0000002fff277299 */ /* 0x008fe40008011606 */
[----:B------:R-:W-:-:S11]  /*4bd0*/  UISETP.NE.AND UP3, UPT, UR4, 0x1, UPT ;  /* 0x000000010400788c */ /* 0x000fd6000bf65270 */
.L_x_104:
[C---:B------:R-:W-:Y:S02]  /*4be0*/  LEA R12, R14.reuse, UR21, 0x3 ;  /* 0x000000150e0c7c11 */ /* 0x040fe4000f8e18ff */
[----:B------:R-:W-:Y:S02]  /*4bf0*/  SHF.L.U32 R0, R13, 0x1f, RZ ;  /* 0x0000001f0d007819 */ /* 0x000fe400000006ff */
[----:B------:R-:W-:Y:S02]  /*4c00*/  LEA R8, R14, UR21, 0x4 ;  /* 0x000000150e087c11 */ /* 0x000fe4000f8e20ff */
[----:B---3--:R-:W3:Y:S02]  /*4c10*/  SYNCS.PHASECHK.TRANS64.TRYWAIT P0, [R12+URZ+0x90], R0 ;  /* 0x000090000c0075a7 */ /* 0x008ee400080011ff */
[----:B---3--:R-:W-:Y:S05]  /*4c20*/  @!P0 BRA `(.L_x_90) ;  /* 0x0000008000608947 */ /* 0x008fea0003800000 */
.L_x_219:
        /* <DEDUP_REMOVED lines=8> */
[----:B----4-:R-:W-:Y:S11]  /*4cb0*/  LOP3.LUT P0, RZ, R10, 0x1, RZ, 0xc0, !PT ;  /* 0x000000010aff7812 */ /* 0x010ff6000780c0ff */
[----:B------:R-:W-:Y:S02]  /*4cc0*/  @!UPT UIADD3 URZ, UPT, UPT, URZ, URZ, URZ ;  /* 0x000000fffffff290 */ /* 0x000fe4000fffe0ff */
[----:B-1----:R-:W-:Y:S01]  /*4cd0*/  VOTEU.ANY UP2, P0 ;  /* 0x0000000000ff7886 */ /* 0x002fe20000040100 */
[----:B------:R-:W-:Y:S11]  /*4ce0*/  PLOP3.LUT P0, PT, PT, PT, UP2, 0x80, 0x8 ;  /* 0x000000000008781c */ /* 0x000ff60003f0f028 */
[----:B------:R-:W-:Y:S02]  /*4cf0*/  @!UPT UIADD3 URZ, UPT, UPT, URZ, URZ, URZ ;  /* 0x000000fffffff290 */ /* 0x000fe4000fffe0ff */
[----:B---3--:R-:W-:Y:S02]  /*4d00*/  @P0 SHF.R.U32.HI R0, RZ, 0x10, R9 ;  /* 0x00000010ff000819 */ /* 0x008fe40000011609 */
[----:B------:R-:W-:Y:S02]  /*4d10*/  @P0 MOV R6, R8 ;  /* 0x0000000800060202 */ /* 0x000fe40000000f00 */
[----:B------:R-:W-:Y:S01]  /*4d20*/  @P0 R2UR UR4, R0 ;  /* 0x00000000000402ca */ /* 0x000fe200000e0000 */
[----:B------:R-:W-:Y:S01]  /*4d30*/  VIADD R0, R12, 0xa0 ;  /* 0x000000a00c007836 */ /* 0x000fe20000000000 */
[----:B------:R-:W-:Y:S02]  /*4d40*/  @P0 LOP3.LUT R8, R9, 0xffff, RZ, 0xc0, !PT ;  /* 0x0000ffff09080812 */ /* 0x000fe400078ec0ff */
[----:B------:R-:W-:Y:S02]  /*4d50*/  @P0 R2UR UR6, R6 ;  /* 0x00000000060602ca */ /* 0x000fe400000e0000 */
[----:B------:R-:W-:Y:S02]  /*4d60*/  PRMT R0, RZ, 0x654, R0 ;  /* 0x00000654ff007816 */ /* 0x000fe40000000000 */
[----:B------:R-:W-:Y:S02]  /*4d70*/  @P0 R2UR UR5, R8 ;  /* 0x00000000080502ca */ /* 0x000fe400000e0000 */
[----:B------:R1:W-:Y:S03]  /*4d80*/  SYNCS.ARRIVE.TRANS64.RED.A1T0 RZ, [R0+URZ], RZ ;  /* 0x000000ff00ff79a7 */ /* 0x0003e600081004ff */
[----:B------:R-:W-:Y:S04]  /*4d90*/  @UP2 UMOV UR31, UR4 ;  /* 0x00000004001f2c82 */ /* 0x000fe80008000000 */
[----:B------:R-:W-:Y:S04]  /*4da0*/  @UP2 UMOV UR14, UR6 ;  /* 0x00000006000e2c82 */ /* 0x000fe80008000000 */
[----:B------:R-:W-:Y:S01]  /*4db0*/  @UP2 UMOV UR13, UR5 ;  /* 0x00000005000d2c82 */ /* 0x000fe20008000000 */
[----:B------:R-:W-:Y:S05]  /*4dc0*/  BRA.U !UP0, `(.L_x_91) ;  /* 0x0000000108a47547 */ /* 0x000fea000b800000 */
[----:B------:R-:W-:Y:S02]  /*4dd0*/  UIMAD.WIDE.U32 UR16, UR13, UR59, URZ ;  /* 0x0000003b0d1072a5 */ /* 0x000fe4000f8e00ff */
[----:B------:R-:W-:Y:S02]  /*4de0*/  UIMAD.WIDE.U32 UR18, UR14, UR56, URZ ;  /* 0x000000380e1272a5 */ /* 0x000fe4000f8e00ff */
[----:B------:R-:W-:Y:S02]  /*4df0*/  USEL UR4, UR37, UR39, !UP5 ;  /* 0x0000002725047287 */ /* 0x000fe4000e800000 */
[----:B------:R-:W-:Y:S02]  /*4e00*/  USEL UR7, UR38, UR46, !UP6 ;  /* 0x0000002e26077287 */ /* 0x000fe4000f000000 */
[----:B--2---:R-:W-:Y:S02]  /*4e10*/  UIMAD.WIDE.U32 UR8, UR4, UR22, URZ ;  /* 0x00000016040872a5 */ /* 0x004fe4000f8e00ff */
[----:B------:R-:W-:Y:S01]  /*4e20*/  UIMAD.WIDE.U32 UR10, UR7, UR22, URZ ;  /* 0x00000016070a72a5 */ /* 0x000fe2000f8e00ff */
[----:B------:R-:W-:Y:S02]  /*4e30*/  UMOV UR5, UR17 ;  /* 0x0000001100057c82 */ /* 0x000fe40008000000 */
[----:B------:R-:W-:Y:S03]  /*4e40*/  USHF.R.U32.HI UR6, URZ, UR47, UR5 ;  /* 0x0000002fff067299 */ /* 0x000fe60008011605 */
[----:B------:R-:W-:Y:S01]  /*4e50*/  UMOV UR5, UR19 ;  /* 0x0000001300057c82 */ /* 0x000fe20008000000 */
[----:B------:R-:W-:Y:S02]  /*4e60*/  USEL UR6, UR13, UR6, !UP5 ;  /* 0x000000060d067287 */ /* 0x000fe4000e800000 */
[----:B------:R-:W-:Y:S03]  /*4e70*/  USHF.R.U32.HI UR12, URZ, UR57, UR5 ;  /* 0x00000039ff0c7299 */ /* 0x000fe60008011605 */
[----:B------:R-:W-:Y:S02]  /*4e80*/  UMOV UR5, UR9 ;  /* 0x0000000900057c82 */ /* 0x000fe40008000000 */
[----:B------:R-:W-:Y:S03]  /*4e90*/  @UP4 USHF.R.U32.HI UR4, URZ, UR23, UR5 ;  /* 0x00000017ff044299 */ /* 0x000fe60008011605 */
[----:B------:R-:W-:Y:S01]  /*4ea0*/  UMOV UR5, UR11 ;  /* 0x0000000b00057c82 */ /* 0x000fe20008000000 */
[----:B------:R-:W-:Y:S02]  /*4eb0*/  UIMAD UR4, UR45, UR4, URZ ;  /* 0x000000042d0472a4 */ /* 0x000fe4000f8e02ff */
[----:B------:R-:W-:Y:S02]  /*4ec0*/  @UP4 USHF.R.U32.HI UR7, URZ, UR23, UR5 ;  /* 0x00000017ff074299 */ /* 0x000fe40008011605 */
[----:B------:R-:W-:Y:S02]  /*4ed0*/  UIMAD.WIDE.U32 UR10, UR6, UR22, URZ ;  /* 0x00000016060a72a5 */ /* 0x000fe4000f8e00ff */
[----:B------:R-:W-:Y:S02]  /*4ee0*/  USEL UR5, UR14, UR12, !UP6 ;  /* 0x0000000c0e057287 */ /* 0x000fe4000f000000 */
[----:B------:R-:W-:Y:S02]  /*4ef0*/  UIMAD UR8, UR45, UR7, URZ ;  /* 0x000000072d0872a4 */ /* 0x000fe4000f8e02ff */
[----:B------:R-:W-:Y:S03]  /*4f00*/  UISETP.GE.AND UP0, UPT, UR6, UR4, UPT ;  /* 0x000000040600728c */ /* 0x000fe6000bf06270 */
[----:B------:R-:W-:Y:S01]  /*4f10*/  UMOV UR4, UR11 ;  /* 0x0000000b00047c82 */ /* 0x000fe20008000000 */
[----:B------:R-:W-:Y:S02]  /*4f20*/  UISETP.GE.OR UP0, UPT, UR5, UR8, UP0 ;  /* 0x000000080500728c */ /* 0x000fe40008706670 */
[----:B------:R-:W-:Y:S02]  /*4f30*/  USHF.R.U32.HI UR4, URZ, UR23, UR4 ;  /* 0x00000017ff047299 */ /* 0x000fe40008011604 */
[----:B------:R-:W-:Y:S02]  /*4f40*/  UIMAD.WIDE.U32 UR8, UR5, UR22, URZ ;  /* 0x00000016050872a5 */ /* 0x000fe4000f8e00ff */
[----:B------:R-:W-:Y:S04]  /*4f50*/  USEL UR10, UR6, UR4, !UP4 ;  /* 0x00000004060a7287 */ /* 0x000fe8000e000000 */
[----:B------:R-:W-:Y:S01]  /*4f60*/  UIADD3 UR11, UPT, UPT, -UR10, URZ, URZ ;  /* 0x000000ff0a0b7290 */ /* 0x000fe2000fffe1ff */
[----:B------:R-:W-:Y:S02]  /*4f70*/  @!UP0 UMOV UR4, UR9 ;  /* 0x0000000900048c82 */ /* 0x000fe40008000000 */
[----:B------:R-:W-:Y:S02]  /*4f80*/  @!UP0 USHF.R.U32.HI UR4, URZ, UR23, UR4 ;  /* 0x00000017ff048299 */ /* 0x000fe40008011604 */
[----:B------:R-:W-:Y:S02]  /*4f90*/  UIMAD UR8, UR45, UR11, UR6 ;  /* 0x0000000b2d0872a4 */ /* 0x000fe4000f8e0206 */
[----:B------:R-:W-:Y:S04]  /*4fa0*/  @!UP0 USEL UR4, UR5, UR4, !UP4 ;  /* 0x0000000405048287 */ /* 0x000fe8000e000000 */
[----:B------:R-:W-:Y:S02]  /*4fb0*/  @!UP0 UIMAD UR7, UR7, UR8, UR4 ;  /* 0x00000008070782a4 */ /* 0x000fe4000f8e0204 */
[----:B------:R-:W-:Y:S02]  /*4fc0*/  @!UP0 UIADD3 UR9, UPT, UPT, UR10, -UR4, URZ ;  /* 0x800000040a098290 */ /* 0x000fe4000fffe0ff */
[----:B------:R-:W-:Y:S02]  /*4fd0*/  UIADD3 UR8, UPT, UPT, -UR6, URZ, URZ ;  /* 0x000000ff06087290 */ /* 0x000fe4000fffe1ff */
[----:B------:R-:W-:Y:S02]  /*4fe0*/  UIADD3 UR4, UPT, UPT, -UR5, URZ, URZ ;  /* 0x000000ff05047290 */ /* 0x000fe4000fffe1ff */
[----:B------:R-:W-:Y:S03]  /*4ff0*/  @!UP0 UIMAD UR6, UR9, UR45, UR5 ;  /* 0x0000002d090682a4 */ /* 0x000fe6000f8e0205 */
[----:B------:R-:W-:Y:S01]  /*5000*/  @!UP0 UMOV UR5, UR7 ;  /* 0x0000000700058c82 */ /* 0x000fe20008000000 */
[----:B------:R-:W-:Y:S02]  /*5010*/  UIMAD UR7, UR15, UR4, UR14 ;  /* 0x000000040f0772a4 */ /* 0x000fe4000f8e020e */
[----:B------:R-:W-:Y:S02]  /*5020*/  UIMAD UR4, UR58, UR8, UR13 ;  /* 0x000000083a0472a4 */ /* 0x000fe4000f8e020d */
[----:B------:R-:W-:Y:S02]  /*5030*/  UIMAD UR14, UR5, UR15, UR7 ;  /* 0x0000000f050e72a4 */ /* 0x000fe4000f8e0207 */
[----:B------:R-:W-:Y:S11]  /*5040*/  UIMAD UR13, UR6, UR58, UR4 ;  /* 0x0000003a060d72a4 */ /* 0x000ff6000f8e0204 */
[----:B------:R-:W-:Y:S01]  /*5050*/  @!UPT UIADD3 URZ, UPT, UPT, URZ, URZ, URZ ;  /* 0x000000fffffff290 */ /* 0x000fe2000fffe0ff */
.L_x_91:
[----:B------:R-:W3:Y:S01]  /*5060*/  @!UP3 LDCU.128 UR8, c[0x0][0xb10] ;  /* 0x00016200ff08b7ac */ /* 0x000ee20008000c00 */
[----:B------:R-:W-:Y:S01]  /*5070*/  IMAD.MOV.U32 R10, RZ, RZ, 0x1 ;  /* 0x00000001ff0a7424 */ /* 0x000fe200078e00ff */
[C---:B------:R-:W-:Y:S02]  /*5080*/  ISETP.NE.U32.AND P1, PT, R4.reuse, RZ, PT ;  /* 0x000000ff0400720c */ /* 0x040fe40003f25070 */
[----:B------:R-:W-:Y:S02]  /*5090*/  ISETP.NE.U32.AND P0, PT, R4, RZ, PT ;  /* 0x000000ff0400720c */ /* 0x000fe40003f05070 */
[C---:B------:R-:W-:Y:S01]  /*50a0*/  ISETP.NE.AND.EX P1, PT, R5.reuse, RZ, PT, P1 ;  /* 0x000000ff0500720c */ /* 0x040fe20003f25310 */
[----:B------:R-:W4:Y:S01]  /*50b0*/  @!UP3 LDCU UR5, c[0x0][0xb0c] ;  /* 0x00016180ff05b7ac */ /* 0x000f220008000800 */
[----:B------:R-:W-:Y:S02]  /*50c0*/  ISETP.NE.AND.EX P0, PT, R5, RZ, PT, P0 ;  /* 0x000000ff0500720c */ /* 0x000fe40003f05300 */
[----:B------:R-:W-:Y:S01]  /*50d0*/  SHF.L.U32 R10, R10, 0x1f, RZ ;  /* 0x0000001f0a0a7819 */ /* 0x000fe200000006ff */
[----:B------:R-:W-:Y:S02]  /*50e0*/  USHF.L.U32 UR50, UR24, 0x8, URZ ;  /* 0x0000000818327899 */ /* 0x000fe400080006ff */
[----:B------:R-:W-:Y:S02]  /*50f0*/  USHF.L.U32 UR51, UR20, 0x6, URZ ;  /* 0x0000000614337899 */ /* 0x000fe400080006ff */
[----:B---3--:R-:W-:Y:S07]  /*5100*/  UIMAD.WIDE.U32 UR6, UR14, UR8, URZ ;  /* 0x000000080e0672a5 */ /* 0x008fee000f8e00ff */
[----:B------:R-:W-:Y:S01]  /*5110*/  @!UP3 UMOV UR4, UR7 ;  /* 0x000000070004bc82 */ /* 0x000fe20008000000 */
[----:B----4-:R-:W-:Y:S02]  /*5120*/  @!UP3 UISETP.NE.AND UP0, UPT, UR5, 0x1, UPT ;  /* 0x000000010500b88c */ /* 0x010fe4000bf05270 */
[----:B------:R-:W-:Y:S02]  /*5130*/  @!UP3 USHF.R.U32.HI UR4, URZ, UR9, UR4 ;  /* 0x00000009ff04b299 */ /* 0x000fe40008011604 */
[----:B------:R-:W-:Y:S02]  /*5140*/  UIMAD.WIDE.U32 UR6, UR13, UR11, URZ ;  /* 0x0000000b0d0672a5 */ /* 0x000fe4000f8e00ff */
[----:B------:R-:W-:Y:S02]  /*5150*/  @!UP3 USEL UR8, UR14, UR4, !UP0 ;  /* 0x000000040e08b287 */ /* 0x000fe4000c000000 */
[----:B------:R-:W-:Y:S03]  /*5160*/  @!UP3 UISETP.NE.AND UP0, UPT, UR10, 0x1, UPT ;  /* 0x000000010a00b88c */ /* 0x000fe6000bf05270 */
[----:B------:R-:W-:Y:S02]  /*5170*/  @!UP3 UMOV UR6, UR7 ;  /* 0x000000070006bc82 */ /* 0x000fe40008000000 */
[----:B------:R-:W3:Y:S02]  /*5180*/  @!UP3 LDCU UR4, c[0x0][0xb20] ;  /* 0x00016400ff04b7ac */ /* 0x000ee40008000800 */
[----:B---3--:R-:W-:Y:S04]  /*5190*/  @!UP3 USHF.R.U32.HI UR6, URZ, UR4, UR6 ;  /* 0x00000004ff06b299 */ /* 0x008fe80008011606 */
[----:B------:R-:W-:Y:S04]  /*51a0*/  @!UP3 USEL UR6, UR13, UR6, !UP0 ;  /* 0x000000060d06b287 */ /* 0x000fe8000c000000 */
[----:B------:R-:W-:Y:S02]  /*51b0*/  @!UP3 UIADD3 UR4, UPT, UPT, -UR8, UR6, URZ ;  /* 0x000000060804b290 */ /* 0x000fe4000fffe1ff */
[----:B------:R-:W-:Y:S02]  /*51c0*/  @!UP3 UIADD3 UR6, UPT, UPT, UR8, -UR6, URZ ;  /* 0x800000060806b290 */ /* 0x000fe4000fffe0ff */
[----:B------:R-:W-:Y:S02]  /*51d0*/  @!UP3 UIMAD UR14, UR4, UR5, UR14 ;  /* 0x00000005040eb2a4 */ /* 0x000fe4000f8e020e */
[----:B------:R-:W-:Y:S01]  /*51e0*/  @!UP3 UIMAD UR13, UR6, UR10, UR13 ;  /* 0x0000000a060db2a4 */ /* 0x000fe2000f8e020d */
[----:B------:R-:W-:Y:S11]  /*51f0*/  BRA.U UP1, `(.L_x_92) ;  /* 0x0000000101107547 */ /* 0x000ff6000b800000 */
[----:B------:R-:W-:Y:S04]  /*5200*/  MOV R6, UR54 ;  /* 0x0000003600067c02 */ /* 0x000fe80008000f00 */
[----:B------:R-:W-:Y:S04]  /*5210*/  SHF.L.U32 R6, R6, 0x1f, RZ ;  /* 0x0000001f06067819 */ /* 0x000fe800000006ff */
[----:B------:R-:W3:Y:S02]  /*5220*/  SYNCS.PHASECHK.TRANS64.TRYWAIT P2, [UR21+0x88], R6 ;  /* 0x00008806ff0075a7 */ /* 0x000ee40008041115 */
[----:B---3--:R-:W-:Y:S05]  /*5230*/  @!P2 BRA `(.L_x_93) ;  /* 0x0000007800f0a947 */ /* 0x008fea0003800000 */
.L_x_92:
[----:B------:R-:W-:Y:S05]  /*5240*/  @!P1 BRA `(.L_x_94) ;  /* 0x0000000000309947 */ /* 0x000fea0003800000 */
[----:B------:R-:W-:Y:S01]  /*5250*/  ISETP.NE.U32.AND P1, PT, R2, RZ, PT ;  /* 0x000000ff0200720c */ /* 0x000fe20003f25070 */
[----:B------:R-:W3:Y:S01]  /*5260*/  LDCU.64 UR4, c[0x0][0x358] ;  /* 0x00006b00ff0477ac */ /* 0x000ee20008000a00 */
[----:B------:R-:W-:Y:S02]  /*5270*/  IMAD.MOV.U32 R56, RZ, RZ, 0x1 ;  /* 0x00000001ff387424 */ /* 0x000fe400078e00ff */
[----:B------:R-:W-:Y:S11]  /*5280*/  ISETP.NE.AND.EX P1, PT, R3, RZ, PT, P1 ;  /* 0x000000ff0300720c */ /* 0x000ff60003f25310 */
[----:B------:R-:W-:Y:S02]  /*5290*/  @!UPT UIADD3 URZ, UPT, UPT, URZ, URZ, URZ ;  /* 0x000000fffffff290 */ /* 0x000fe4000fffe0ff */
[----:B------:R-:W4:Y:S01]  /*52a0*/  @P1 LDC.64 R8, c[0x0][0x888] ;  /* 0x00022200ff081b82 */ /* 0x000f220000000a00 */
[----:B-1----:R-:W-:Y:S04]  /*52b0*/  @P1 IMAD R0, R4, UR36, RZ ;  /* 0x0000002404001c24 */ /* 0x002fe8000f8e02ff */
[----:B----4-:R-:W-:Y:S04]  /*52c0*/  @P1 IMAD.WIDE R8, R0, 0x4, R8 ;  /* 0x0000000400081825 */ /* 0x010fe800078e0208 */
[----:B------:R-:W-:Y:S01]  /*52d0*/  HFMA2 R0, -RZ, RZ, 0, 5.9604644775390625e-08 ;  /* 0x00000001ff007431 */ /* 0x000fe200000001ff */
[----:B---3-5:R3:W5:Y:S04]  /*52e0*/  @P1 LDG.E R27, desc[UR4][R8.64] ;  /* 0x00000004081b1981 */ /* 0x028768000c1e1900 */
[----:B------:R-:W-:Y:S01]  /*52f0*/  @!P1 PRMT R56, R0, 0x7610, R56 ;  /* 0x0000761000389816 */ /* 0x000fe20000000038 */
[----:B---3--:R-:W4:Y:S06]  /*5300*/  @!P1 LDC R27, c[0x0][0x880] ;  /* 0x00022000ff1b9b82 */ /* 0x008f2c0000000800 */
.L_x_94:
[----:B----45:R-:W-:Y:S01]  /*5310*/  @!P0 FSETP.EQ.AND P1, PT, R27, RZ, PT ;  /* 0x000000ff1b00820b */ /* 0x030fe20003f22000 */
[----:B------:R-:W-:Y:S01]  /*5320*/  @!UPT UIADD3 URZ, UPT, UPT, URZ, URZ, URZ ;  /* 0x000000fffffff290 */ /* 0x000fe2000fffe0ff */
[----:B------:R-:W-:Y:S11]  /*5330*/  @!P0 BRA `(.L_x_95) ;  /* 0x0000000000188947 */ /* 0x000ff60003800000 */
[----:B------:R-:W-:Y:S02]  /*5340*/  LOP3.LUT P0, RZ, R56, 0xff, RZ, 0xc0, !PT ;  /* 0x000000ff38ff7812 */ /* 0x000fe4000780c0ff */
[----:B------:R-:W-:Y:S04]  /*5350*/  ISETP.NE.U32.AND P1, PT, R2, RZ, PT ;  /* 0x000000ff0200720c */ /* 0x000fe80003f25070 */
[----:B------:R-:W-:Y:S04]  /*5360*/  ISETP.NE.AND.EX P1, PT, R3, RZ, PT, P1 ;  /* 0x000000ff0300720c */ /* 0x000fe80003f25310 */
[----:B------:R-:W-:Y:S03]  /*5370*/  PLOP3.LUT P1, PT, P1, PT, PT, 0x8, 0x80 ;  /* 0x000000000080781c */ /* 0x000fe60000f2e170 */
[----:B------:R-:W-:Y:S11]  /*5380*/  @P0 FSETP.EQ.AND P1, PT, R27, RZ, PT ;  /* 0x000000ff1b00020b */ /* 0x000ff60003f22000 */
[----:B------:R-:W-:Y:S02]  /*5390*/  @!UPT UIADD3 URZ, UPT, UPT, URZ, URZ, URZ ;  /* 0x000000fffffff290 */ /* 0x000fe4000fffe0ff */
.L_x_95:
[----:B------:R-:W3:Y:S01]  /*53a0*/  SYNCS.PHASECHK.TRANS64.TRYWAIT P2, [UR21+0x60], R10 ;  /* 0x0000600aff0075a7 */ /* 0x000ee20008041115 */
[----:B------:R-:W-:Y:S04]  /*53b0*/  ELECT P0, URZ, PT ;  /* 0x0000000000ff782f */ /* 0x000fe80003800000 */
[----:B------:R-:W-:Y:S11]  /*53c0*/  PLOP3.LUT P1, PT, P1, P0, PT, 0xf2, 0x2f ;  /* 0x00000000002f781c */ /* 0x000ff60000f21e72 */
[----:B------:R-:W-:Y:S02]  /*53d0*/  @!UPT UIADD3 URZ, UPT, UPT, URZ, URZ, URZ ;  /* 0x000000fffffff290 */ /* 0x000fe4000fffe0ff */
[----:B------:R-:W-:Y:S05]  /*53e0*/  @!P1 IADD3 R8, P0, PT, R16, 0x580, RZ ;  /* 0x0000058010089810 */ /* 0x000fea0007f1e0ff */
[----:B-1----:R-:W-:Y:S01]  /*53f0*/  @!P1 IMAD.X R6, RZ, RZ, R17, P0 ;  /* 0x000000ffff069224 */ /* 0x002fe200000e0611 */
[----:B---3--:R-:W-:Y:S07]  /*5400*/  @!P2 BRA `(.L_x_96) ;  /* 0x000000780094a947 */ /* 0x008fee0003800000 */
.L_x_222:
[----:B------:R-:W-:Y:S01]  /*5410*/  @!P1 R2UR UR5, R8 ;  /* 0x00000000080592ca */ /* 0x000fe200000e0000 */
[----:B------:R-:W-:Y:S01]  /*5420*/  VOTEU.ALL UP0, P1 ;  /* 0x0000000000ff7886 */ /* 0x000fe20000800000 */
[----:B------:R-:W-:Y:S01]  /*5430*/  @!P1 R2UR UR4, R6 ;  /* 0x00000000060492ca */ /* 0x000fe200000e0000 */
[----:B------:R-:W-:Y:S01]  /*5440*/  UMOV UR16, 0x0 ;  /* 0x0000000000107882 */ /* 0x000fe20000000000 */
[----:B------:R-:W-:Y:S01]  /*5450*/  UMOV UR17, 0x10000000 ;  /* 0x1000000000117882 */ /* 0x000fe20000000000 */
[----:B------:R-:W-:Y:S01]  /*5460*/  UMOV UR52, UR36 ;  /* 0x0000002400347c82 */ /* 0x000fe20008000000 */
[----:B------:R-:W-:Y:S01]  /*5470*/  @!UP0 UIADD3 UR48, UPT, UPT, UR21, 0x200, URZ ;  /* 0x0000020015308890 */ /* 0x000fe2000fffe0ff */
[----:B-1----:R-:W-:Y:S01]  /*5480*/  @!P1 IMAD.MOV.U32 R0, RZ, RZ, 0x2000 ;  /* 0x00002000ff009424 */ /* 0x002fe200078e00ff */
[----:B------:R-:W-:Y:S02]  /*5490*/  @!UP0 UIADD3 UR10, UPT, UPT, UR50, 0x80, URZ ;  /* 0x00000080320a8890 */ /* 0x000fe4000fffe0ff */
[----:B------:R-:W-:Y:S01]  /*54a0*/  @!UP0 UIADD3 UR8, UPT, UPT, UR21, 0x1200, URZ ;  /* 0x0000120015088890 */ /* 0x000fe2000fffe0ff */
[----:B------:R-:W-:Y:S02]  /*54b0*/  VOTEU.ALL UP0, P1 ;  /* 0x0000000000ff7886 */ /* 0x000fe40000800000 */
[----:B------:R-:W-:Y:S01]  /*54c0*/  IMAD.U32 R8, RZ, RZ, UR5 ;  /* 0x00000005ff087e24 */ /* 0x000fe2000f8e00ff */
[----:B------:R-:W-:Y:S01]  /*54d0*/  UMOV UR9, UR49 ;  /* 0x0000003100097c82 */ /* 0x000fe20008000000 */
[----:B------:R-:W-:Y:S01]  /*54e0*/  IMAD.U32 R9, RZ, RZ, UR4 ;  /* 0x00000004ff097e24 */ /* 0x000fe2000f8e00ff */
[----:B------:R-:W-:Y:S01]  /*54f0*/  UMOV UR11, UR51 ;  /* 0x00000033000b7c82 */ /* 0x000fe20008000000 */
[----:B------:R-:W-:Y:S01]  /*5500*/  UMOV UR12, UR36 ;  /* 0x00000024000c7c82 */ /* 0x000fe20008000000 */
[----:B------:R-:W-:Y:S01]  /*5510*/  @!P1 R2UR UR4, R8 ;  /* 0x00000000080492ca */ /* 0x000fe200000e0000 */
[----:B------:R-:W-:Y:S01]  /*5520*/  UPRMT UR6, UR53, 0x654, UR49 ;  /* 0x0000065435067896 */ /* 0x000fe20008000031 */
[----:B------:R-:W-:Y:S02]  /*5530*/  @!P1 R2UR UR5, R9 ;  /* 0x00000000090592ca */ /* 0x000fe400000e0000 */
[----:B------:R-:W-:Y:S05]  /*5540*/  @!P1 IADD3 R8, P0, PT, R16, 0x580, RZ ;  /* 0x0000058010089810 */ /* 0x000fea0007f1e0ff */
[----:B------:R-:W-:Y:S06]  /*5550*/  @!P1 IMAD.X R6, RZ, RZ, R17, P0 ;  /* 0x000000ffff069224 */ /* 0x000fec00000e0611 */
[----:B------:R1:W-:Y:S01]  /*5560*/  @!UP0 UTMALDG.3D [UR48], [UR4], desc[UR16] ;  /* 0x00001030040085b4 */ /* 0x0003e20008011000 */
[----:B------:R-:W-:Y:S05]  /*5570*/  VOTEU.ALL UP0, P1 ;  /* 0x0000000000ff7886 */ /* 0x000fea0000800000 */
[----:B------:R1:W-:Y:S01]  /*5580*/  @!UP0 UTMALDG.3D [UR8], [UR4], desc[UR16] ;  /* 0x00001008040085b4 */ /* 0x0003e20008011000 */
[----:B------:R1:W-:Y:S01]  /*5590*/  @!P1 SYNCS.ARRIVE.TRANS64.RED.A0TR RZ, [UR21+0x40], R0 ;  /* 0x00004000ffff99a7 */ /* 0x0003e20008300415 */
[----:B------:R-:W-:Y:S01]  /*55a0*/  SYNCS.ARRIVE.TRANS64.RED.A1T0 RZ, [UR6], RZ ;  /* 0x000000ffffff79a7 */ /* 0x000fe20008100406 */
[----:B------:R-:W3:Y:S02]  /*55b0*/  SYNCS.PHASECHK.TRANS64.TRYWAIT P2, [UR21+0x68], R10 ;  /* 0x0000680aff0075a7 */ /* 0x000ee40008041115 */
[----:B-1-3--:R-:W-:Y:S05]  /*55c0*/  @!P2 BRA `(.L_x_97) ;  /* 0x00000078003ca947 */ /* 0x00afea0003800000 */
.L_x_224:
        /* <DEDUP_REMOVED lines=9> */
[----:B------:R-:W-:Y:S02]  /*5660*/  @!UP0 UIADD3 UR10, UPT, UPT, UR50, 0x90, URZ ;  /* 0x00000090320a8890 */ /* 0x000fe4000fffe0ff */
[----:B------:R-:W-:Y:S01]  /*5670*/  @!UP0 UIADD3 UR8, UPT, UPT, UR21, 0x3200, URZ ;  /* 0x0000320015088890 */ /* 0x000fe2000fffe0ff */
[----:B------:R-:W-:Y:S01]  /*5680*/  IMAD.U32 R8, RZ, RZ, UR5 ;  /* 0x00000005ff087e24 */ /* 0x000fe2000f8e00ff */
[----:B------:R-:W-:Y:S01]  /*5690*/  VOTEU.ALL UP0, P1 ;  /* 0x0000000000ff7886 */ /* 0x000fe20000800000 */
[----:B------:R-:W-:Y:S01]  /*56a0*/  IMAD.U32 R9, RZ, RZ, UR4 ;  /* 0x00000004ff097e24 */ /* 0x000fe2000f8e00ff */
[----:B------:R-:W-:Y:S01]  /*56b0*/  UMOV UR44, UR36 ;  /* 0x00000024002c7c82 */ /* 0x000fe20008000000 */
[----:B------:R-:W-:Y:S01]  /*56c0*/  UMOV UR9, UR41 ;  /* 0x0000002900097c82 */ /* 0x000fe20008000000 */
[----:B------:R-:W-:Y:S01]  /*56d0*/  @!P1 R2UR UR4, R8 ;  /* 0x00000000080492ca */ /* 0x000fe200000e0000 */
[----:B------:R-:W-:Y:S01]  /*56e0*/  UMOV UR11, UR51 ;  /* 0x00000033000b7c82 */ /* 0x000fe20008000000 */
[----:B------:R-:W-:Y:S01]  /*56f0*/  @!P1 R2UR UR5, R9 ;  /* 0x00000000090592ca */ /* 0x000fe200000e0000 */
[----:B------:R-:W-:Y:S01]  /*5700*/  UMOV UR12, UR36 ;  /* 0x00000024000c7c82 */ /* 0x000fe20008000000 */
[----:B------:R-:W-:Y:S01]  /*5710*/  UPRMT UR7, UR53, 0x654, UR41 ;  /* 0x0000065435077896 */ /* 0x000fe20008000029 */
[----:B------:R-:W-:Y:S05]  /*5720*/  @!P1 IADD3 R8, P0, PT, R16, 0x580, RZ ;  /* 0x0000058010089810 */ /* 0x000fea0007f1e0ff */
[----:B------:R-:W-:Y:S05]  /*5730*/  @!P1 IMAD.X R6, RZ, RZ, R17, P0 ;  /* 0x000000ffff069224 */ /* 0x000fea00000e0611 */
[----:B------:R1:W-:Y:S01]  /*5740*/  @!UP0 UTMALDG.3D [UR40], [UR4], desc[UR16] ;  /* 0x00001028040085b4 */ /* 0x0003e20008011000 */
[----:B------:R-:W-:Y:S05]  /*5750*/  VOTEU.ALL UP0, P1 ;  /* 0x0000000000ff7886 */ /* 0x000fea0000800000 */
[----:B------:R1:W-:Y:S01]  /*5760*/  @!UP0 UTMALDG.3D [UR8], [UR4], desc[UR16] ;  /* 0x00001008040085b4 */ /* 0x0003e20008011000 */
[----:B------:R1:W-:Y:S01]  /*5770*/  @!P1 SYNCS.ARRIVE.TRANS64.RED.A0TR RZ, [UR21+0x48], R0 ;  /* 0x00004800ffff99a7 */ /* 0x0003e20008300415 */
[----:B------:R-:W-:Y:S01]  /*5780*/  SYNCS.ARRIVE.TRANS64.RED.A1T0 RZ, [UR7], RZ ;  /* 0x000000ffffff79a7 */ /* 0x000fe20008100407 */
[----:B------:R-:W3:Y:S02]  /*5790*/  SYNCS.PHASECHK.TRANS64.TRYWAIT P2, [UR21+0x70], R10 ;  /* 0x0000700aff0075a7 */ /* 0x000ee40008041115 */
[----:B-1-3--:R-:W-:Y:S05]  /*57a0*/  @!P2 BRA `(.L_x_98) ;  /* 0x0000007400dca947 */ /* 0x00afea0003800000 */
.L_x_226:
        /* <DEDUP_REMOVED lines=19> */
[----:B------:R-:W-:Y:S01]  /*58e0*/  UPRMT UR29, UR53, 0x654, UR33 ;  /* 0x00000654351d7896 */ /* 0x000fe20008000021 */
        /* <DEDUP_REMOVED lines=9> */
.L_x_228:
        /* <DEDUP_REMOVED lines=21> */
[----:B------:R-:W-:Y:S02]  /*5ad0*/  SHF.L.U32 R9, RZ, 0x1f, RZ ;  /* 0x0000001fff097819 */ /* 0x000fe400000006ff */
[----:B------:R-:W-:Y:S05]  /*5ae0*/  @!P1 IADD3 R8, P0, PT, R16, 0x580, RZ ;  /* 0x0000058010089810 */ /* 0x000fea0007f1e0ff */
[----:B------:R-:W-:Y:S03]  /*5af0*/  @!P1 IMAD.X R6, RZ, RZ, R17, P0 ;  /* 0x000000ffff069224 */ /* 0x000fe600000e0611 */
[----:B------:R1:W-:Y:S01]  /*5b00*/  @!UP0 UTMALDG.3D [UR24], [UR4], desc[UR16] ;  /* 0x00001018040085b4 */ /* 0x0003e20008011000 */
[----:B------:R-:W-:Y:S05]  /*5b10*/  VOTEU.ALL UP0, P1 ;  /* 0x0000000000ff7886 */ /* 0x000fea0000800000 */
[----:B------:R1:W-:Y:S01]  /*5b20*/  @!UP0 UTMALDG.3D [UR8], [UR4], desc[UR16] ;  /* 0x00001008040085b4 */ /* 0x0003e20008011000 */
[----:B------:R1:W-:Y:S01]  /*5b30*/  @!P1 SYNCS.ARRIVE.TRANS64.RED.A0TR RZ, [UR21+0x58], R0 ;  /* 0x00005800ffff99a7 */ /* 0x0003e20008300415 */
[----:B------:R-:W-:Y:S01]  /*5b40*/  SYNCS.ARRIVE.TRANS64.RED.A1T0 RZ, [UR30], RZ ;  /* 0x000000ffffff79a7 */ /* 0x000fe2000810041e */
[----:B------:R-:W3:Y:S02]  /*5b50*/  SYNCS.PHASECHK.TRANS64.TRYWAIT P2, [UR21+0x60], R9 ;  /* 0x00006009ff0075a7 */ /* 0x000ee40008041115 */
[----:B-1-3--:R-:W-:Y:S05]  /*5b60*/  @!P2 BRA `(.L_x_100) ;  /* 0x00000074001ca947 */ /* 0x00afea0003800000 */
.L_x_230:
        /* <DEDUP_REMOVED lines=8> */
[----:B------:R-:W-:Y:S01]  /*5bf0*/  @!UP0 UIADD3 UR16, UPT, UPT, UR21, 0x200, URZ ;  /* 0x0000020015108890 */ /* 0x000fe2000fffe0ff */
[----:B------:R-:W-:Y:S01]  /*5c00*/  @!P1 IADD3 R8, P0, PT, R16, 0x580, RZ ;  /* 0x0000058010089810 */ /* 0x000fe20007f1e0ff */
        /* <DEDUP_REMOVED lines=11> */
[----:B------:R-:W-:Y:S01]  /*5cc0*/  UMOV UR12, UR36 ;  /* 0x00000024000c7c82 */ /* 0x000fe20008000000 */
[----:B------:R-:W-:Y:S10]  /*5cd0*/  @!P1 IMAD.X R6, RZ, RZ, R17, P0 ;  /* 0x000000ffff069224 */ /* 0x000ff400000e0611 */
[----:B------:R1:W-:Y:S01]  /*5ce0*/  @!UP0 UTMALDG.3D [UR16], [UR4], desc[UR26] ;  /* 0x00001a10040085b4 */ /* 0x0003e20008011000 */
[----:B------:R-:W-:Y:S05]  /*5cf0*/  VOTEU.ALL UP0, P1 ;  /* 0x0000000000ff7886 */ /* 0x000fea0000800000 */
[----:B------:R1:W-:Y:S01]  /*5d00*/  @!UP0 UTMALDG.3D [UR8], [UR4], desc[UR26] ;  /* 0x00001a08040085b4 */ /* 0x0003e20008011000 */
[----:B------:R1:W-:Y:S01]  /*5d10*/  @!P1 SYNCS.ARRIVE.TRANS64.RED.A0TR RZ, [UR21+0x40], R0 ;  /* 0x00004000ffff99a7 */ /* 0x0003e20008300415 */
[----:B------:R-:W-:Y:S01]  /*5d20*/  SYNCS.ARRIVE.TRANS64.RED.A1T0 RZ, [UR6], RZ ;  /* 0x000000ffffff79a7 */ /* 0x000fe20008100406 */
[----:B------:R-:W3:Y:S02]  /*5d30*/  SYNCS.PHASECHK.TRANS64.TRYWAIT P2, [UR21+0x68], R9 ;  /* 0x00006809ff0075a7 */ /* 0x000ee40008041115 */
[----:B-1-3--:R-:W-:Y:S05]  /*5d40*/  @!P2 BRA `(.L_x_101) ;  /* 0x0000007000bca947 */ /* 0x00afea0003800000 */
.L_x_232:
        /* <DEDUP_REMOVED lines=30> */
.L_x_234:
        /* <DEDUP_REMOVED lines=9> */
[----:B------:R-:W-:Y:S01]  /*5fc0*/  VIADD R14, R14, 0x1 ;  /* 0x000000010e0e7836 */ /* 0x000fe20000000000 */
        /* <DEDUP_REMOVED lines=11> */
[----:B------:R-:W-:Y:S11]  /*6080*/  UMOV UR12, UR36 ;  /* 0x00000024000c7c82 */ /* 0x000ff60008000000 */
[----:B------:R1:W-:Y:S01]  /*6090*/  @!UP0 UTMALDG.3D [UR16], [UR4], desc[UR6] ;  /* 0x00000610040085b4 */ /* 0x0003e20008011000 */
[----:B------:R-:W-:Y:S05]  /*60a0*/  VOTEU.ALL UP0, P1 ;  /* 0x0000000000ff7886 */ /* 0x000fea0000800000 */
[----:B------:R1:W-:Y:S01]  /*60b0*/  @!UP0 UTMALDG.3D [UR8], [UR4], desc[UR6] ;  /* 0x00000608040085b4 */ /* 0x0003e20008011000 */
[----:B------:R1:W-:Y:S01]  /*60c0*/  @!P1 SYNCS.ARRIVE.TRANS64.RED.A0TR RZ, [UR21+0x50], R0 ;  /* 0x00005000ffff99a7 */ /* 0x0003e20008300415 */
[----:B------:R-:W-:Y:S01]  /*60d0*/  SYNCS.ARRIVE.TRANS64.RED.A1T0 RZ, [UR29], RZ ;  /* 0x000000ffffff79a7 */ /* 0x000fe2000810041d */
[----:B------:R-:W3:Y:S02]  /*60e0*/  SYNCS.PHASECHK.TRANS64.TRYWAIT P0, [UR21+0x78], R9 ;  /* 0x00007809ff0075a7 */ /* 0x000ee40008001115 */
[----:B-1-3--:R-:W-:Y:S05]  /*60f0*/  @!P0 BRA `(.L_x_103) ;  /* 0x0000007000008947 */ /* 0x00afea0003800000 */
.L_x_236:
[----:B------:R-:W-:Y:S01]  /*6100*/  UPLOP3.LUT UP1, UPT, UPT, UPT, UPT, 0x80, 0x8 ;  /* 0x000000000008789c */ /* 0x000fe20003f2f070 */
[----:B------:R-:W-:Y:S01]  /*6110*/  @!P1 IADD3 R6, P0, PT, R16, 0x580, RZ ;  /* 0x0000058010069810 */ /* 0x000fe20007f1e0ff */
[----:B------:R-:W-:Y:S01]  /*6120*/  UMOV UR6, 0x0 ;  /* 0x0000000000067882 */ /* 0x000fe20000000000 */
[----:B------:R-:W-:Y:S01]  /*6130*/  VOTEU.ALL UP0, P1 ;  /* 0x0000000000ff7886 */ /* 0x000fe20000800000 */
[----:B------:R-:W-:Y:S01]  /*6140*/  UMOV UR7, 0x10000000 ;  /* 0x1000000000077882 */ /* 0x000fe20000000000 */
[----:B------:R-:W-:Y:S01]  /*6150*/  @!P1 R2UR UR5, R6 ;  /* 0x00000000060592ca */ /* 0x000fe200000e0000 */
[----:B-1----:R-:W-:Y:S01]  /*6160*/  @!P1 IMAD.X R0, RZ, RZ, R17, P0 ;  /* 0x000000ffff009224 */ /* 0x002fe200000e0611 */
[----:B------:R-:W-:Y:S01]  /*6170*/  UMOV UR17, UR25 ;  /* 0x0000001900117c82 */ /* 0x000fe20008000000 */
[----:B------:R-:W-:Y:S01]  /*6180*/  @!UP0 UIADD3 UR18, UPT, UPT, UR50, 0x70, URZ ;  /* 0x0000007032128890 */ /* 0x000fe2000fffe0ff */
[----:B------:R-:W-:Y:S01]  /*6190*/  R2UR UR24, R58 ;  /* 0x000000003a1872ca */ /* 0x000fe200000e0000 */
[----:B------:R-:W-:Y:S01]  /*61a0*/  @!UP0 UIADD3 UR16, UPT, UPT, UR21, 0x6200, URZ ;  /* 0x0000620015108890 */ /* 0x000fe2000fffe0ff */
[----:B------:R-:W-:Y:S01]  /*61b0*/  @!P1 R2UR UR4, R0 ;  /* 0x00000000000492ca */ /* 0x000fe200000e0000 */
[----:B------:R-:W-:Y:S01]  /*61c0*/  @!UP0 UIADD3 UR10, UPT, UPT, UR50, 0xf0, URZ ;  /* 0x000000f0320a8890 */ /* 0x000fe2000fffe0ff */
[----:B------:R-:W-:Y:S01]  /*61d0*/  R2UR UR26, R59 ;  /* 0x000000003b1a72ca */ /* 0x000fe200000e0000 */
[----:B------:R-:W-:Y:S01]  /*61e0*/  @!UP0 UIADD3 UR8, UPT, UPT, UR21, 0x7200, URZ ;  /* 0x0000720015088890 */ /* 0x000fe2000fffe0ff */
[----:B------:R-:W-:Y:S01]  /*61f0*/  ISETP.NE.AND P0, PT, R14, 0x2, PT ;  /* 0x000000020e00780c */ /* 0x000fe20003f05270 */
[----:B------:R-:W-:Y:S01]  /*6200*/  VOTEU.ALL UP0, P1 ;  /* 0x0000000000ff7886 */ /* 0x000fe20000800000 */
[----:B------:R-:W-:Y:S01]  /*6210*/  UMOV UR19, UR51 ;  /* 0x0000003300137c82 */ /* 0x000fe20008000000 */
[----:B------:R-:W-:Y:S01]  /*6220*/  IMAD.U32 R8, RZ, RZ, UR5 ;  /* 0x00000005ff087e24 */ /* 0x000fe2000f8e00ff */
[----:B------:R-:W-:Y:S01]  /*6230*/  UMOV UR20, UR36 ;  /* 0x0000002400147c82 */ /* 0x000fe20008000000 */
[----:B------:R-:W-:Y:S01]  /*6240*/  UMOV UR9, UR25 ;  /* 0x0000001900097c82 */ /* 0x000fe20008000000 */
[----:B------:R-:W-:Y:S01]  /*6250*/  UMOV UR11, UR51 ;  /* 0x00000033000b7c82 */ /* 0x000fe20008000000 */
[----:B------:R-:W-:Y:S01]  /*6260*/  UMOV UR12, UR36 ;  /* 0x00000024000c7c82 */ /* 0x000fe20008000000 */
[----:B------:R-:W-:Y:S01]  /*6270*/  SEL R0, RZ, 0x1, P0 ;  /* 0x00000001ff007807 */ /* 0x000fe20000000000 */
[----:B------:R-:W-:Y:S01]  /*6280*/  IMAD.U32 R9, RZ, RZ, UR4 ;  /* 0x00000004ff097e24 */ /* 0x000fe2000f8e00ff */
[----:B------:R-:W-:Y:S01]  /*6290*/  @!P1 R2UR UR4, R8 ;  /* 0x00000000080492ca */ /* 0x000fe200000e0000 */
[----:B------:R-:W-:Y:S01]  /*62a0*/  UIADD3 UR24, UPT, UPT, UR13, UR24, URZ ;  /* 0x000000180d187290 */ /* 0x000fe2000fffe0ff */
[----:B------:R-:W-:Y:S01]  /*62b0*/  LOP3.LUT R13, R13, R0, RZ, 0x3c, !PT ;  /* 0x000000000d0d7212 */ /* 0x000fe200078e3cff */
[----:B------:R-:W-:Y:S01]  /*62c0*/  UMOV UR36, UR31 ;  /* 0x0000001f00247c82 */ /* 0x000fe20008000000 */
[----:B------:R-:W-:Y:S02]  /*62d0*/  @!P1 R2UR UR5, R9 ;  /* 0x00000000090592ca */ /* 0x000fe400000e0000 */
[----:B------:R-:W-:Y:S11]  /*62e0*/  SEL R14, R14, RZ, P0 ;  /* 0x000000ff0e0e7207 */ /* 0x000ff60000000000 */
[----:B------:R1:W-:Y:S01]  /*62f0*/  @!UP0 UTMALDG.3D [UR16], [UR4], desc[UR6] ;  /* 0x00000610040085b4 */ /* 0x0003e20008011000 */
[----:B------:R-:W-:Y:S05]  /*6300*/  VOTEU.ALL UP0, P1 ;  /* 0x0000000000ff7886 */ /* 0x000fea0000800000 */
[----:B------:R3:W-:Y:S01]  /*6310*/  @!UP0 UTMALDG.3D [UR8], [UR4], desc[UR6] ;  /* 0x00000608040085b4 */ /* 0x0007e20008011000 */
[----:B------:R3:W-:Y:S01]  /*6320*/  @!P1 SYNCS.ARRIVE.TRANS64.RED.A0TR RZ, [UR21+0x58], R7 ;  /* 0x00005807ffff99a7 */ /* 0x0007e20008300415 */
[----:B------:R-:W-:Y:S01]  /*6330*/  SYNCS.ARRIVE.TRANS64.RED.A1T0 RZ, [UR30], RZ ;  /* 0x000000ffffff79a7 */ /* 0x000fe2000810041e */
[----:B-1----:R-:W-:Y:S01]  /*6340*/  UIADD3 UR20, UPT, UPT, UR14, UR26, URZ ;  /* 0x0000001a0e147290 */ /* 0x002fe2000fffe0ff */
[----:B------:R-:W-:Y:S11]  /*6350*/  BRA.U UP2, `(.L_x_104) ;  /* 0xffffffe902207547 */ /* 0x000ff6000b83ffff */
[----:B------:R-:W1:Y:S02]  /*6360*/  SYNCS.PHASECHK.TRANS64.TRYWAIT P0, [UR21+0x60], R10 ;  /* 0x0000600aff0075a7 */ /* 0x000e640008001115 */
[----:B-1----:R-:W-:Y:S05]  /*6370*/  @!P0 BRA `(.L_x_105) ;  /* 0x0000006c00788947 */ /* 0x002fea0003800000 */
.L_x_238:
[----:B------:R-:W4:Y:S02]  /*6380*/  SYNCS.PHASECHK.TRANS64.TRYWAIT P0, [UR21+0x68], R10 ;  /* 0x0000680aff0075a7 */ /* 0x000f240008001115 */
[----:B----4-:R-:W-:Y:S05]  /*6390*/  @!P0 BRA `(.L_x_106) ;  /* 0x0000006c00888947 */ /* 0x010fea0003800000 */
.L_x_240:
[----:B------:R-:W4:Y:S01]  /*63a0*/  SYNCS.PHASECHK.TRANS64.TRYWAIT P0, [UR21+0x70], R10 ;  /* 0x0000700aff0075a7 */ /* 0x000f220008001115 */
[----:B-1----:R-:W-:Y:S01]  /*63b0*/  HFMA2 R0, -RZ, RZ, 0, 5.9604644775390625e-08 ;  /* 0x00000001ff007431 */ /* 0x002fe200000001ff */
[----:B----4-:R-:W-:Y:S06]  /*63c0*/  @!P0 BRA `(.L_x_107) ;  /* 0x0000006c00948947 */ /* 0x010fec0003800000 */
.L_x_242:
[----:B-1----:R-:W-:Y:S02]  /*63d0*/  MOV R2, UR21 ;  /* 0x0000001500027c02 */ /* 0x002fe40008000f00 */
[----:B------:R-:W-:-:S07]  /*63e0*/  SHF.L.U32 R0, R0, 0x1f, RZ ;  /* 0x0000001f00007819 */ /* 0x000fce00000006ff */
.L_x_108:
[----:B-1----:R1:W4:Y:S02]  /*63f0*/  SYNCS.PHASECHK.TRANS64.TRYWAIT P0, [R2+URZ+0x78], R0 ;  /* 0x00007800020075a7 */ /* 0x00232400080011ff */
[----:B----4-:R-:W-:Y:S05]  /*6400*/  @!P0 NANOSLEEP.SYNCS 0x989680 ;  /* 0x009896800000895d */ /* 0x010fea0003900000 */
[----:B------:R-:W4:Y:S02]  /*6410*/  @!P0 SYNCS.PHASECHK.TRANS64 P0, [R2+URZ+0x78], R0 ;  /* 0x00007800020085a7 */ /* 0x000f2400080010ff */
[----:B--234-:R-:W-:Y:S05]  /*6420*/  @P0 EXIT ;  /* 0x000000000000094d */ /* 0x01cfea0003800000 */
[----:B------:R-:W-:Y:S05]  /*6430*/  BRA `(.L_x_108) ;  /* 0xfffffffc00ec7947 */ /* 0x000fea000383ffff */
.L_x_89:
[----:B------:R-:W-:-:S06]  /*6440*/  UISETP.GE.AND UP0, UPT, UR22, 0x4, UPT ;  /* 0x000000041600788c */ /* 0x000fcc000bf06270 */
[----:B------:R-:W-:-:S13]  /*6450*/  PLOP3.LUT P0, PT, PT, PT, UP0, 0x80, 0x8 ;  /* 0x000000000008781c */ /* 0x000fda0003f0f008 */
[----:B-1----:R-:W-:Y:S05]  /*6460*/  @!P0 EXIT ;  /* 0x000000000000894d */ /* 0x002fea0003800000 */
[----:B------:R-:W-:Y:S01]  /*6470*/  BAR.SYNC.DEFER_BLOCKING 0x6, 0xa0 ;  /* 0x0182800000007b1d */ /* 0x000fe20000010000 */
[C---:B------:R-:W-:Y:S01]  /*6480*/  IMAD.SHL.U32 R6, R69.reuse, 0x10, RZ ;  /* 0x0000001045067824 */ /* 0x040fe200078e00ff */
[----:B------:R-:W-:Y:S01]  /*6490*/  LOP3.LUT R70, R69, 0x60, RZ, 0xc0, !PT ;  /* 0x0000006045467812 */ /* 0x000fe200078ec0ff */
[----:B------:R-:W-:Y:S01]  /*64a0*/  IMAD.SHL.U32 R4, R57, 0x200, RZ ;  /* 0x0000020039047824 */ /* 0x000fe200078e00ff */
[----:B------:R-:W-:Y:S01]  /*64b0*/  LOP3.LUT R67, R69, 0x2, RZ, 0xc0, !PT ;  /* 0x0000000245437812 */ /* 0x000fe200078ec0ff */
[----:B------:R-:W-:Y:S01]  /*64c0*/  IMAD.SHL.U32 R5, R57, 0x200000, RZ ;  /* 0x0020000039057824 */ /* 0x000fe200078e00ff */
[----:B------:R-:W-:Y:S01]  /*64d0*/  UMOV UR43, 0x400 ;  /* 0x00000400002b7882 */ /* 0x000fe20000000000 */
[C---:B------:R-:W-:Y:S01]  /*64e0*/  LOP3.LUT R68, R6.reuse, 0x590, RZ, 0xc0, !PT ;  /* 0x0000059006447812 */ /* 0x040fe200078ec0ff */
[----:B------:R-:W-:Y:S01]  /*64f0*/  ULEA UR43, UR53, UR43, 0x18 ;  /* 0x0000002b352b7291 */ /* 0x000fe2000f8ec0ff */
[----:B------:R-:W1:Y:S01]  /*6500*/  LDC.64 R52, c[0x0][0x888] ;  /* 0x00022200ff347b82 */ /* 0x000e620000000a00 */
[----:B------:R-:W-:Y:S01]  /*6510*/  LOP3.LUT R6, R6, 0x60, RZ, 0xc0, !PT ;  /* 0x0000006006067812 */ /* 0x000fe200078ec0ff */
[C---:B------:R-:W-:Y:S01]  /*6520*/  IMAD.U32 R23, R69.reuse, 0x10000, RZ ;  /* 0x0001000045177824 */ /* 0x040fe200078e00ff */
[----:B------:R-:W-:Y:S01]  /*6530*/  LOP3.LUT R68, R68, 0x200, R4, 0xf8, !PT ;  /* 0x0000020044447812 */ /* 0x000fe200078ef804 */
[----:B------:R-:W-:Y:S01]  /*6540*/  IMAD.SHL.U32 R4, R69, 0x2, RZ ;  /* 0x0000000245047824 */ /* 0x000fe200078e00ff */
[----:B------:R-:W-:Y:S01]  /*6550*/  UIADD3 UR4, UPT, UPT, UR43, 0x200, URZ ;  /* 0x000002002b047890 */ /* 0x000fe2000fffe0ff */
[----:B------:R-:W-:-:S02]  /*6560*/  LOP3.LUT R5, R5, 0x200000, RZ, 0xc0, !PT ;  /* 0x0020000005057812 */ /* 0x000fc400078ec0ff */
[----:B------:R-:W-:Y:S01]  /*6570*/  CS2R R64, SRZ ;  /* 0x0000000000407805 */ /* 0x000fe2000001ff00 */
[----:B------:R-:W2:Y:S01]  /*6580*/  LDC.64 R54, c[0x0][0x890] ;  /* 0x00022400ff367b82 */ /* 0x000ea20000000a00 */
[----:B------:R-:W-:Y:S01]  /*6590*/  LOP3.LUT R4, R6, 0xc, R4, 0xf8, !PT ;  /* 0x0000000c06047812 */ /* 0x000fe200078ef804 */
[----:B------:R-:W-:Y:S01]  /*65a0*/  IMAD.MOV.U32 R62, RZ, RZ, RZ ;  /* 0x000000ffff3e7224 */ /* 0x000fe200078e00ff */
[----:B------:R-:W-:Y:S01]  /*65b0*/  LOP3.LUT R69, R69, 0x4, RZ, 0xc0, !PT ;  /* 0x0000000445457812 */ /* 0x000fe200078ec0ff */
[----:B------:R-:W-:Y:S01]  /*65c0*/  IMAD.U32 R60, RZ, RZ, UR4 ;  /* 0x00000004ff3c7e24 */ /* 0x000fe2000f8e00ff */
[----:B------:R-:W-:Y:S01]  /*65d0*/  LOP3.LUT R68, R68, R4, RZ, 0xfc, !PT ;  /* 0x0000000444447212 */ /* 0x000fe200078efcff */
[----:B------:R-:W3:Y:S01]  /*65e0*/  LDCU UR63, c[0x0][0x370] ;  /* 0x00006e00ff3f77ac */ /* 0x000ee20008000800 */
[----:B------:R-:W4:Y:S01]  /*65f0*/  LDS R0, [UR43+0x140] ;  /* 0x0001402bff007984 */ /* 0x000f220008000800 */
[----:B------:R-:W1:Y:S01]  /*6600*/  LDC.64 R50, c[0x0][0x8b0] ;  /* 0x00022c00ff327b82 */ /* 0x000e620000000a00 */
[----:B------:R-:W-:Y:S01]  /*6610*/  LOP3.LUT R23, R5, 0x400000, R23, 0xf8, !PT ;  /* 0x0040000005177812 */ /* 0x000fe200078ef817 */
[----:B------:R-:W-:Y:S01]  /*6620*/  IMAD R68, R68, 0x4, R60 ;  /* 0x0000000444447824 */ /* 0x000fe200078e023c */
[----:B------:R-:W-:Y:S01]  /*6630*/  MOV R22, RZ ;  /* 0x000000ff00167202 */ /* 0x000fe20000000f00 */
[----:B------:R-:W1:Y:S02]  /*6640*/  LDCU.64 UR54, c[0x0][0x348] ;  /* 0x00006900ff3677ac */ /* 0x000e640008000a00 */
[----:B------:R-:W-:-:S02]  /*6650*/  IMAD R67, R67, -0x10, R68 ;  /* 0xfffffff043437824 */ /* 0x000fc400078e0244 */
[----:B------:R-:W1:Y:S01]  /*6660*/  LDC.64 R48, c[0x0][0x8a8] ;  /* 0x00022a00ff307b82 */ /* 0x000e620000000a00 */
[----:B------:R-:W-:Y:S01]  /*6670*/  IMAD R66, R69, -0x10, R68 ;  /* 0xfffffff045427824 */ /* 0x000fe200078e0244 */
[----:B------:R-:W1:Y:S01]  /*6680*/  LDCU UR42, c[0x0][0xb0c] ;  /* 0x00016180ff2a77ac */ /* 0x000e620008000800 */
[----:B------:R-:W1:Y:S01]  /*6690*/  LDCU UR39, c[0x0][0xb30] ;  /* 0x00016600ff2777ac */ /* 0x000e620008000800 */
[----:B------:R-:W1:Y:S01]  /*66a0*/  LDCU.64 UR60, c[0x0][0x888] ;  /* 0x00011100ff3c77ac */ /* 0x000e620008000a00 */
[----:B------:R-:W1:Y:S01]  /*66b0*/  LDCU.64 UR40, c[0x0][0xb28] ;  /* 0x00016500ff2877ac */ /* 0x000e620008000a00 */
[----:B------:R-:W1:Y:S01]  /*66c0*/  LDCU.128 UR56, c[0x0][0xb10] ;  /* 0x00016200ff3877ac */ /* 0x000e620008000c00 */
[----:B------:R-:W1:Y:S01]  /*66d0*/  LDCU UR62, c[0x0][0x374] ;  /* 0x00006e80ff3e77ac */ /* 0x000e620008000800 */
[----:B------:R-:W-:Y:S01]  /*66e0*/  UMOV UR52, URZ ;  /* 0x000000ff00347c82 */ /* 0x000fe20008000000 */
[----:B------:R-:W-:Y:S01]  /*66f0*/  UMOV UR47, URZ ;  /* 0x000000ff002f7c82 */ /* 0x000fe20008000000 */
[----:B---34-:R-:W-:-:S07]  /*6700*/  IADD3 R23, PT, PT, R0, R23, RZ ;  /* 0x0000001700177210 */ /* 0x018fce0007ffe0ff */
.L_x_184:
[----:B------:R-:W-:Y:S02]  /*6710*/  LEA R0, R62, UR43, 0x3 ;  /* 0x0000002b3e007c11 */ /* 0x000fe4000f8e18ff */
[----:B------:R-:W-:Y:S02]  /*6720*/  SHF.L.U32 R2, R64, 0x1f, RZ ;  /* 0x0000001f40027819 */ /* 0x000fe400000006ff */
[----:B-1----:R-:W-:Y:S02]  /*6730*/  LEA R4, R62, UR43, 0x4 ;  /* 0x0000002b3e047c11 */ /* 0x002fe4000f8e20ff */
[----:B------:R-:W3:Y:S02]  /*6740*/  SYNCS.PHASECHK.TRANS64.TRYWAIT P0, [R0+URZ+0x90], R2 ;  /* 0x00009002000075a7 */ /* 0x000ee400080011ff */
[----:B---3--:R-:W-:Y:S05]  /*6750*/  @!P0 BRA `(.L_x_109) ;  /* 0x0000006800c88947 */ /* 0x008fea0003800000 */
.L_x_243:
[----:B------:R-:W-:Y:S01]  /*6760*/  R2UR UR7, R71 ;  /* 0x00000000470772ca */ /* 0x000fe200000e0000 */
[----:B------:R-:W4:Y:S01]  /*6770*/  LDS.128 R4, [R4+0x120] ;  /* 0x0001200004047984 */ /* 0x000f220000000c00 */
[----:B---3--:R-:W-:Y:S01]  /*6780*/  VIADD R0, R0, 0xa0 ;  /* 0x000000a000007836 */ /* 0x008fe20000000000 */
[----:B------:R-:W-:Y:S04]  /*6790*/  UISETP.GE.AND UP0, UPT, UR45, 0x1, UPT ;  /* 0x000000012d00788c */ /* 0x000fe8000bf06270 */
[----:B------:R-:W-:Y:S01]  /*67a0*/  PRMT R0, RZ, 0x654, R0 ;  /* 0x00000654ff007816 */ /* 0x000fe20000000000 */
[----:B------:R-:W-:Y:S01]  /*67b0*/  @!PT LDS RZ, [RZ] ;  /* 0x00000000fffff984 */ /* 0x000fe20000000800 */
[----:B------:R-:W-:Y:S01]  /*67c0*/  @!PT LDS RZ, [RZ] ;  /* 0x00000000fffff984 */ /* 0x000fe20000000800 */
[----:B------:R-:W-:Y:S01]  /*67d0*/  @!PT LDS RZ, [RZ] ;  /* 0x00000000fffff984 */ /* 0x000fe20000000800 */
[----:B------:R-:W-:Y:S01]  /*67e0*/  @!PT LDS RZ, [RZ] ;  /* 0x00000000fffff984 */ /* 0x000fe20000000800 */
[----:B------:R3:W-:Y:S06]  /*67f0*/  MEMBAR.ALL.CTA ;  /* 0x0000000000007992 */ /* 0x0007ec0000008000 */
[----:B---3--:R-:W3:Y:S02]  /*6800*/  FENCE.VIEW.ASYNC.S ;  /* 0x00000000000073c6 */ /* 0x008ee40000000000 */
[----:B---3--:R3:W-:Y:S01]  /*6810*/  SYNCS.ARRIVE.TRANS64.RED.A1T0 RZ, [R0+URZ], RZ ;  /* 0x000000ff00ff79a7 */ /* 0x0087e200081004ff */
[----:B----4-:R-:W-:Y:S11]  /*6820*/  LOP3.LUT P0, RZ, R6, 0x1, RZ, 0xc0, !PT ;  /* 0x0000000106ff7812 */ /* 0x010ff6000780c0ff */
[----:B------:R-:W-:Y:S02]  /*6830*/  @!UPT UIADD3 URZ, UPT, UPT, URZ, URZ, URZ ;  /* 0x000000fffffff290 */ /* 0x000fe4000fffe0ff */
[----:B------:R-:W-:Y:S01]  /*6840*/  VOTEU.ANY UP1, P0 ;  /* 0x0000000000ff7886 */ /* 0x000fe20000020100 */
[----:B------:R-:W-:Y:S01]  /*6850*/  PLOP3.LUT P0, PT, PT, PT, UP1, 0x80, 0x8 ;  /* 0x000000000008781c */ /* 0x000fe20003f0f018 */
[----:B------:R-:W-:Y:S06]  /*6860*/  UP2UR UR4, UPR, URZ, 0x2 ;  /* 0x00000002ff047883 */ /* 0x000fec0008000000 */
[----:B------:R-:W-:Y:S06]  /*6870*/  IMAD.U32 R72, RZ, RZ, UR4 ;  /* 0x00000004ff487e24 */ /* 0x000fec000f8e00ff */
[----:B------:R-:W-:Y:S02]  /*6880*/  @P0 SHF.R.U32.HI R2, RZ, 0x10, R5 ;  /* 0x00000010ff020819 */ /* 0x000fe40000011605 */
[----:B------:R-:W-:Y:S02]  /*6890*/  @P0 MOV R3, R4 ;  /* 0x0000000400030202 */ /* 0x000fe40000000f00 */
[----:B------:R-:W-:Y:S02]  /*68a0*/  @P0 R2UR UR4, R2 ;  /* 0x00000000020402ca */ /* 0x000fe400000e0000 */
[----:B------:R-:W-:Y:S02]  /*68b0*/  @P0 LOP3.LUT R4, R5, 0xffff, RZ, 0xc0, !PT ;  /* 0x0000ffff05040812 */ /* 0x000fe400078ec0ff */
[----:B------:R-:W-:Y:S02]  /*68c0*/  @P0 R2UR UR6, R3 ;  /* 0x00000000030602ca */ /* 0x000fe400000e0000 */
[----:B------:R-:W-:Y:S07]  /*68d0*/  @P0 R2UR UR5, R4 ;  /* 0x00000000040502ca */ /* 0x000fee00000e0000 */
[----:B------:R-:W-:Y:S02]  /*68e0*/  @UP1 UMOV UR7, UR4 ;  /* 0x0000000400071c82 */ /* 0x000fe40008000000 */
[----:B------:R-:W-:Y:S02]  /*68f0*/  IMAD.U32 R71, RZ, RZ, UR7 ;  /* 0x00000007ff477e24 */ /* 0x000fe4000f8e00ff */
[----:B------:R-:W-:Y:S02]  /*6900*/  @UP1 UMOV UR38, UR6 ;  /* 0x0000000600261c82 */ /* 0x000fe40008000000 */
[----:B------:R-:W-:Y:S01]  /*6910*/  @UP1 UMOV UR37, UR5 ;  /* 0x0000000500251c82 */ /* 0x000fe20008000000 */
[----:B---3--:R-:W-:Y:S05]  /*6920*/  BRA.U !UP0, `(.L_x_110) ;  /* 0x0000000108cc7547 */ /* 0x008fea000b800000 */
[----:B------:R-:W3:Y:S01]  /*6930*/  LDCU UR12, c[0x0][0xb20] ;  /* 0x00016400ff0c77ac */ /* 0x000ee20008000800 */
[----:B-1----:R-:W-:Y:S02]  /*6940*/  UIMAD.WIDE.U32 UR4, UR62, UR59, URZ ;  /* 0x0000003b3e0472a5 */ /* 0x002fe4000f8e00ff */
[----:B------:R-:W-:Y:S02]  /*6950*/  UIMAD.WIDE.U32 UR6, UR63, UR56, URZ ;  /* 0x000000383f0672a5 */ /* 0x000fe4000f8e00ff */
[----:B------:R-:W-:Y:S02]  /*6960*/  UISETP.NE.AND UP0, UPT, UR58, 0x1, UPT ;  /* 0x000000013a00788c */ /* 0x000fe4000bf05270 */
[----:B------:R-:W-:Y:S02]  /*6970*/  UIMAD.WIDE.U32 UR8, UR37, UR59, URZ ;  /* 0x0000003b250872a5 */ /* 0x000fe4000f8e00ff */
[----:B------:R-:W-:Y:S02]  /*6980*/  UIMAD.WIDE.U32 UR10, UR38, UR56, URZ ;  /* 0x00000038260a72a5 */ /* 0x000fe4000f8e00ff */
[----:B------:R-:W-:Y:S02]  /*6990*/  UISETP.NE.AND UP1, UPT, UR42, 0x1, UPT ;  /* 0x000000012a00788c */ /* 0x000fe4000bf25270 */
[----:B------:R-:W-:Y:S01]  /*69a0*/  UISETP.NE.AND UP2, UPT, UR45, 0x1, UPT ;  /* 0x000000012d00788c */ /* 0x000fe2000bf45270 */
[----:B------:R-:W-:Y:S02]  /*69b0*/  UMOV UR4, UR5 ;  /* 0x0000000500047c82 */ /* 0x000fe40008000000 */
[----:B---3--:R-:W-:Y:S03]  /*69c0*/  USHF.R.U32.HI UR5, URZ, UR12, UR4 ;  /* 0x0000000cff057299 */ /* 0x008fe60008011604 */
[----:B------:R-:W-:Y:S02]  /*69d0*/  UMOV UR4, UR7 ;  /* 0x0000000700047c82 */ /* 0x000fe40008000000 */
[----:B------:R-:W-:Y:S02]  /*69e0*/  USHF.R.U32.HI UR7, URZ, UR57, UR4 ;  /* 0x00000039ff077299 */ /* 0x000fe40008011604 */
[----:B------:R-:W-:Y:S02]  /*69f0*/  USEL UR4, UR62, UR5, !UP0 ;  /* 0x000000053e047287 */ /* 0x000fe4000c000000 */
[----:B------:R-:W-:Y:S01]  /*6a00*/  USEL UR7, UR63, UR7, !UP1 ;  /* 0x000000073f077287 */ /* 0x000fe2000c800000 */
[----:B------:R-:W-:Y:S01]  /*6a10*/  UMOV UR5, UR9 ;  /* 0x0000000900057c82 */ /* 0x000fe20008000000 */
[----:B------:R-:W-:Y:S02]  /*6a20*/  UIMAD.WIDE.U32 UR8, UR4, UR40, URZ ;  /* 0x00000028040872a5 */ /* 0x000fe4000f8e00ff */
[----:B------:R-:W-:Y:S03]  /*6a30*/  USHF.R.U32.HI UR6, URZ, UR12, UR5 ;  /* 0x0000000cff067299 */ /* 0x000fe60008011605 */
[----:B------:R-:W-:Y:S01]  /*6a40*/  UMOV UR5, UR11 ;  /* 0x0000000b00057c82 */ /* 0x000fe20008000000 */
[----:B------:R-:W-:Y:S02]  /*6a50*/  UIMAD.WIDE.U32 UR10, UR7, UR40, URZ ;  /* 0x00000028070a72a5 */ /* 0x000fe4000f8e00ff */
[----:B------:R-:W-:Y:S02]  /*6a60*/  USHF.R.U32.HI UR12, URZ, UR57, UR5 ;  /* 0x00000039ff0c7299 */ /* 0x000fe40008011605 */
[----:B------:R-:W-:Y:S01]  /*6a70*/  USEL UR6, UR37, UR6, !UP0 ;  /* 0x0000000625067287 */ /* 0x000fe2000c000000 */
[----:B------:R-:W-:Y:S02]  /*6a80*/  UMOV UR5, UR9 ;  /* 0x0000000900057c82 */ /* 0x000fe40008000000 */
[----:B------:R-:W-:Y:S01]  /*6a90*/  UMOV UR10, UR11 ;  /* 0x0000000b000a7c82 */ /* 0x000fe20008000000 */
[----:B------:R-:W-:Y:S02]  /*6aa0*/  @UP2 USHF.R.U32.HI UR4, URZ, UR41, UR5 ;  /* 0x00000029ff042299 */ /* 0x000fe40008011605 */
[----:B------:R-:W-:Y:S02]  /*6ab0*/  @UP2 USHF.R.U32.HI UR7, URZ, UR41, UR10 ;  /* 0x00000029ff072299 */ /* 0x000fe4000801160a */
[----:B------:R-:W-:Y:S02]  /*6ac0*/  UIMAD UR4, UR45, UR4, URZ ;  /* 0x000000042d0472a4 */ /* 0x000fe4000f8e02ff */
        /* <DEDUP_REMOVED lines=8> */
[----:B------:R-:W-:Y:S02]  /*6b50*/  USEL UR11, UR6, UR4, !UP2 ;  /* 0x00000004060b7287 */ /* 0x000fe4000d000000 */
[----:B------:R-:W-:Y:S02]  /*6b60*/  UIADD3 UR8, UPT, UPT, -UR5, URZ, URZ ;  /* 0x000000ff05087290 */ /* 0x000fe4000fffe1ff */
[----:B------:R-:W-:Y:S01]  /*6b70*/  UIADD3 UR10, UPT, UPT, -UR11, URZ, URZ ;  /* 0x000000ff0b0a7290 */ /* 0x000fe2000fffe1ff */
[----:B------:R-:W-:Y:S01]  /*6b80*/  @!UP0 UMOV UR4, UR9 ;  /* 0x0000000900048c82 */ /* 0x000fe20008000000 */
[----:B------:R-:W-:Y:S02]  /*6b90*/  UIADD3 UR9, UPT, UPT, -UR6, URZ, URZ ;  /* 0x000000ff06097290 */ /* 0x000fe4000fffe1ff */
[----:B------:R-:W-:Y:S02]  /*6ba0*/  @!UP0 USHF.R.U32.HI UR4, URZ, UR41, UR4 ;  /* 0x00000029ff048299 */ /* 0x000fe40008011604 */
[----:B------:R-:W-:Y:S02]  /*6bb0*/  UIMAD UR10, UR45, UR10, UR6 ;  /* 0x0000000a2d0a72a4 */ /* 0x000fe4000f8e0206 */
[----:B------:R-:W-:Y:S04]  /*6bc0*/  @!UP0 USEL UR4, UR5, UR4, !UP2 ;  /* 0x0000000405048287 */ /* 0x000fe8000d000000 */
[----:B------:R-:W-:Y:S02]  /*6bd0*/  @!UP0 UIMAD UR10, UR7, UR10, UR4 ;  /* 0x0000000a070a82a4 */ /* 0x000fe4000f8e0204 */
[----:B------:R-:W-:Y:S02]  /*6be0*/  @!UP0 UIADD3 UR11, UPT, UPT, UR11, -UR4, URZ ;  /* 0x800000040b0b8290 */ /* 0x000fe4000fffe0ff */
[----:B------:R-:W-:Y:S02]  /*6bf0*/  UIMAD UR7, UR42, UR8, UR38 ;  /* 0x000000082a0772a4 */ /* 0x000fe4000f8e0226 */
[----:B------:R-:W-:Y:S02]  /*6c00*/  @!UP0 UIMAD UR6, UR11, UR45, UR5 ;  /* 0x0000002d0b0682a4 */ /* 0x000fe4000f8e0205 */
[----:B------:R-:W-:Y:S01]  /*6c10*/  UIMAD UR4, UR58, UR9, UR37 ;  /* 0x000000093a0472a4 */ /* 0x000fe2000f8e0225 */
[----:B------:R-:W-:Y:S02]  /*6c20*/  @!UP0 UMOV UR5, UR10 ;  /* 0x0000000a00058c82 */ /* 0x000fe40008000000 */
[----:B------:R-:W-:Y:S02]  /*6c30*/  UIMAD UR38, UR5, UR42, UR7 ;  /* 0x0000002a052672a4 */ /* 0x000fe4000f8e0207 */
[----:B------:R-:W-:Y:S11]  /*6c40*/  UIMAD UR37, UR6, UR58, UR4 ;  /* 0x0000003a062572a4 */ /* 0x000ff6000f8e0204 */
[----:B------:R-:W-:Y:S01]  /*6c50*/  @!UPT UIADD3 URZ, UPT, UPT, URZ, URZ, URZ ;  /* 0x000000fffffff290 */ /* 0x000fe2000fffe0ff */
.L_x_110:
[----:B-1----:R-:W-:Y:S01]  /*6c60*/  UISETP.NE.AND UP0, UPT, UR39, 0x1, UPT ;  /* 0x000000012700788c */ /* 0x002fe2000bf05270 */
[----:B------:R-:W-:Y:S01]  /*6c70*/  LOP3.LUT P0, RZ, R60, 0x1b0, RZ, 0xc0, !PT ;  /* 0x000001b03cff7812 */ /* 0x000fe2000780c0ff */
[----:B------:R-:W-:Y:S01]  /*6c80*/  USHF.L.U32 UR50, UR20, 0x6, URZ ;  /* 0x0000000614327899 */ /* 0x000fe200080006ff */
[----:B------:R-:W-:Y:S01]  /*6c90*/  BSSY.RECONVERGENT B6, `(.L_x_111) ;  /* 0x0000034000067945 */ /* 0x000fe20003800200 */
[----:B------:R-:W-:Y:S01]  /*6ca0*/  USHF.L.U32 UR49, UR24, 0x8, URZ ;  /* 0x0000000818317899 */ /* 0x000fe200080006ff */
[----:B------:R-:W-:Y:S06]  /*6cb0*/  IADD3 R62, PT, PT, R62, 0x1, RZ ;  /* 0x000000013e3e7810 */ /* 0x000fec0007ffe0ff */
[----:B------:R-:W1:Y:S01]  /*6cc0*/  @!UP0 LDCU.128 UR12, c[0x0][0xb10] ;  /* 0x00016200ff0c87ac */ /* 0x000e620008000c00 */
[----:B------:R-:W3:Y:S01]  /*6cd0*/  @!UP0 LDCU UR5, c[0x0][0xb0c] ;  /* 0x00016180ff0587ac */ /* 0x000ee20008000800 */
[----:B------:R-:W4:Y:S01]  /*6ce0*/  @!UP0 LDCU UR10, c[0x0][0xb20] ;  /* 0x00016400ff0a87ac */ /* 0x000f220008000800 */
[----:B-1----:R-:W-:Y:S02]  /*6cf0*/  UIMAD.WIDE.U32 UR8, UR38, UR12, URZ ;  /* 0x0000000c260872a5 */ /* 0x002fe4000f8e00ff */
[----:B------:R-:W-:Y:S02]  /*6d00*/  UIMAD.WIDE.U32 UR6, UR37, UR15, URZ ;  /* 0x0000000f250672a5 */ /* 0x000fe4000f8e00ff */
[----:B------:R-:W-:Y:S03]  /*6d10*/  @!UP0 UISETP.NE.AND UP1, UPT, UR14, 0x1, UPT ;  /* 0x000000010e00888c */ /* 0x000fe6000bf25270 */
[----:B------:R-:W-:Y:S01]  /*6d20*/  @!UP0 UMOV UR4, UR9 ;  /* 0x0000000900048c82 */ /* 0x000fe20008000000 */
[----:B---3--:R-:W-:Y:S02]  /*6d30*/  @!UP0 UISETP.NE.AND UP2, UPT, UR5, 0x1, UPT ;  /* 0x000000010500888c */ /* 0x008fe4000bf45270 */
[----:B------:R-:W-:Y:S01]  /*6d40*/  @!UP0 USHF.R.U32.HI UR4, URZ, UR13, UR4 ;  /* 0x0000000dff048299 */ /* 0x000fe20008011604 */
[----:B------:R-:W-:Y:S02]  /*6d50*/  @!UP0 UMOV UR6, UR7 ;  /* 0x0000000700068c82 */ /* 0x000fe40008000000 */
[----:B----4-:R-:W-:Y:S02]  /*6d60*/  @!UP0 USHF.R.U32.HI UR6, URZ, UR10, UR6 ;  /* 0x0000000aff068299 */ /* 0x010fe40008011606 */
[----:B------:R-:W-:Y:S02]  /*6d70*/  @!UP0 USEL UR7, UR38, UR4, !UP2 ;  /* 0x0000000426078287 */ /* 0x000fe4000d000000 */
[----:B------:R-:W-:Y:S04]  /*6d80*/  @!UP0 USEL UR6, UR37, UR6, !UP1 ;  /* 0x0000000625068287 */ /* 0x000fe8000c800000 */
[----:B------:R-:W-:Y:S02]  /*6d90*/  @!UP0 UIADD3 UR4, UPT, UPT, -UR7, UR6, URZ ;  /* 0x0000000607048290 */ /* 0x000fe4000fffe1ff */
[----:B------:R-:W-:Y:S02]  /*6da0*/  @!UP0 UIADD3 UR6, UPT, UPT, UR7, -UR6, URZ ;  /* 0x8000000607068290 */ /* 0x000fe4000fffe0ff */
[----:B------:R-:W-:Y:S02]  /*6db0*/  @!UP0 UIMAD UR38, UR4, UR5, UR38 ;  /* 0x00000005042682a4 */ /* 0x000fe4000f8e0226 */
[----:B------:R-:W-:Y:S01]  /*6dc0*/  @!UP0 UIMAD UR37, UR6, UR14, UR37 ;  /* 0x0000000e062582a4 */ /* 0x000fe2000f8e0225 */
[----:B------:R-:W-:Y:S11]  /*6dd0*/  @!P0 BRA `(.L_x_112) ;  /* 0x00000000007c8947 */ /* 0x000ff60003800000 */
[----:B------:R-:W1:Y:S01]  /*6de0*/  LDCU.64 UR8, c[0x4][0x80] ;  /* 0x01001000ff0877ac */ /* 0x000e620008000a00 */
[----:B------:R-:W-:Y:S01]  /*6df0*/  MOV R2, 0x0 ;  /* 0x0000000000027802 */ /* 0x000fe20000000f00 */
[----:B------:R-:W-:Y:S02]  /*6e00*/  HFMA2 R12, -RZ, RZ, 0, 5.9604644775390625e-08 ;  /* 0x00000001ff0c7431 */ /* 0x000fe400000001ff */
[----:B------:R-:W-:Y:S01]  /*6e10*/  IMAD.MOV.U32 R8, RZ, RZ, 0x70 ;  /* 0x00000070ff087424 */ /* 0x000fe200078e00ff */
[----:B------:R3:W4:Y:S01]  /*6e20*/  LDC.64 R14, c[0x4][R2] ;  /* 0x01000000020e7b82 */ /* 0x0007220000000a00 */
[----:B------:R-:W2:Y:S01]  /*6e30*/  LDCU.64 UR6, c[0x4][0x88] ;  /* 0x01001100ff0677ac */ /* 0x000ea20008000a00 */
[----:B------:R-:W-:Y:S01]  /*6e40*/  IMAD.MOV.U32 R13, RZ, RZ, RZ ;  /* 0x000000ffff0d7224 */ /* 0x000fe200078e00ff */
[----:B------:R-:W2:Y:S01]  /*6e50*/  LDCU.64 UR4, c[0x4][0x8] ;  /* 0x01000100ff0477ac */ /* 0x000ea20008000a00 */
[----:B-1----:R-:W-:Y:S01]  /*6e60*/  MOV R5, UR9 ;  /* 0x0000000900057c02 */ /* 0x002fe20008000f00 */
[----:B------:R-:W-:Y:S01]  /*6e70*/  IMAD.U32 R4, RZ, RZ, UR8 ;  /* 0x00000008ff047e24 */ /* 0x000fe2000f8e00ff */
[----:B--2---:R-:W-:Y:S01]  /*6e80*/  MOV R7, UR7 ;  /* 0x0000000700077c02 */ /* 0x004fe20008000f00 */
[----:B------:R-:W-:Y:S01]  /*6e90*/  IMAD.U32 R6, RZ, RZ, UR6 ;  /* 0x00000006ff067e24 */ /* 0x000fe2000f8e00ff */
[----:B------:R-:W-:Y:S01]  /*6ea0*/  MOV R11, UR5 ;  /* 0x00000005000b7c02 */ /* 0x000fe20008000f00 */
[----:B------:R-:W-:Y:S02]  /*6eb0*/  IMAD.U32 R10, RZ, RZ, UR4 ;  /* 0x00000004ff0a7e24 */ /* 0x000fe4000f8e00ff */
[----:B------:R-:W-:Y:S07]  /*6ec0*/  LEPC R20, `(.L_x_113) ;  /* 0x000000001014794e */ /* 0x000fee0000000000 */
[----:B---345:R-:W-:Y:S05]  /*6ed0*/  CALL.ABS.NOINC R14 ;  /* 0x000000000e007343 */ /* 0x038fea0003c00000 */
.L_x_113:
[----:B------:R-:W1:Y:S01]  /*6ee0*/  LDCU.64 UR8, c[0x4][0x80] ;  /* 0x01001000ff0877ac */ /* 0x000e620008000a00 */
[----:B------:R-:W2:Y:S01]  /*6ef0*/  LDC.64 R2, c[0x4][R2] ;  /* 0x0100000002027b82 */ /* 0x000ea20000000a00 */
[----:B------:R-:W-:Y:S02]  /*6f00*/  HFMA2 R12, -RZ, RZ, 0, 5.9604644775390625e-08 ;  /* 0x00000001ff0c7431 */ /* 0x000fe400000001ff */
[----:B------:R-:W-:Y:S02]  /*6f10*/  IMAD.MOV.U32 R8, RZ, RZ, 0x70 ;  /* 0x00000070ff087424 */ /* 0x000fe400078e00ff */
[----:B------:R-:W-:Y:S01]  /*6f20*/  IMAD.MOV.U32 R13, RZ, RZ, RZ ;  /* 0x000000ffff0d7224 */ /* 0x000fe200078e00ff */
[----:B------:R-:W3:Y:S01]  /*6f30*/  LDCU.64 UR6, c[0x4][0x88] ;  /* 0x01001100ff0677ac */ /* 0x000ee20008000a00 */
[----:B------:R-:W4:Y:S01]  /*6f40*/  LDCU.64 UR4, c[0x4][0x8] ;  /* 0x01000100ff0477ac */ /* 0x000f220008000a00 */
[----:B-1----:R-:W-:Y:S02]  /*6f50*/  MOV R4, UR8 ;  /* 0x0000000800047c02 */ /* 0x002fe40008000f00 */
[----:B------:R-:W-:Y:S02]  /*6f60*/  MOV R5, UR9 ;  /* 0x0000000900057c02 */ /* 0x000fe40008000f00 */
[----:B---3--:R-:W-:Y:S01]  /*6f70*/  MOV R7, UR7 ;  /* 0x0000000700077c02 */ /* 0x008fe20008000f00 */
[----:B------:R-:W-:Y:S01]  /*6f80*/  IMAD.U32 R6, RZ, RZ, UR6 ;  /* 0x00000006ff067e24 */ /* 0x000fe2000f8e00ff */
[----:B----4-:R-:W-:Y:S01]  /*6f90*/  MOV R11, UR5 ;  /* 0x00000005000b7c02 */ /* 0x010fe20008000f00 */
[----:B------:R-:W-:Y:S02]  /*6fa0*/  IMAD.U32 R10, RZ, RZ, UR4 ;  /* 0x00000004ff0a7e24 */ /* 0x000fe4000f8e00ff */
[----:B------:R-:W-:Y:S07]  /*6fb0*/  LEPC R20, `(.L_x_112) ;  /* 0x000000001014794e */ /* 0x000fee0000000000 */
[----:B--2---:R-:W-:Y:S05]  /*6fc0*/  CALL.ABS.NOINC R2 ;  /* 0x0000000002007343 */ /* 0x004fea0003c00000 */
.L_x_112:
[----:B------:R-:W-:Y:S05]  /*6fd0*/  BSYNC.RECONVERGENT B6 ;  /* 0x0000000000067941 */ /* 0x000fea0003800200 */
.L_x_111:
[----:B------:R-:W-:Y:S02]  /*6fe0*/  ISETP.NE.U32.AND P0, PT, RZ, UR60, PT ;  /* 0x0000003cff007c0c */ /* 0x000fe4000bf05070 */
[C---:B--2---:R-:W-:Y:S02]  /*6ff0*/  ISETP.NE.U32.AND P1, PT, R54.reuse, RZ, PT ;  /* 0x000000ff3600720c */ /* 0x044fe40003f25070 */
[----:B------:R-:W-:Y:S02]  /*7000*/  ISETP.NE.U32.AND P4, PT, R54, RZ, PT ;  /* 0x000000ff3600720c */ /* 0x000fe40003f85070 */
[----:B------:R-:W-:Y:S02]  /*7010*/  ISETP.NE.AND.EX P0, PT, RZ, UR61, PT, P0 ;  /* 0x0000003dff007c0c */ /* 0x000fe4000bf05300 */
[C---:B------:R-:W-:Y:S02]  /*7020*/  ISETP.NE.AND.EX P1, PT, R55.reuse, RZ, PT, P1 ;  /* 0x000000ff3700720c */ /* 0x040fe40003f25310 */
[----:B------:R-:W-:Y:S02]  /*7030*/  ISETP.NE.AND.EX P4, PT, R55, RZ, P0, P4 ;  /* 0x000000ff3700720c */ /* 0x000fe40000785340 */
[----:B------:R-:W-:Y:S02]  /*7040*/  ISETP.NE.U32.AND P5, PT, R50, RZ, PT ;  /* 0x000000ff3200720c */ /* 0x000fe40003fa5070 */
[----:B------:R-:W-:Y:S02]  /*7050*/  ISETP.NE.U32.AND P3, PT, RZ, UR60, PT ;  /* 0x0000003cff007c0c */ /* 0x000fe4000bf65070 */
[----:B------:R-:W-:Y:S02]  /*7060*/  PLOP3.LUT P2, PT, PT, PT, PT, 0x8, 0x80 ;  /* 0x000000000080781c */ /* 0x000fe40003f4e170 */
[----:B------:R-:W-:Y:S02]  /*7070*/  ISETP.NE.AND.EX P5, PT, R51, RZ, PT, P5 ;  /* 0x000000ff3300720c */ /* 0x000fe40003fa5350 */
[----:B------:R-:W-:Y:S03]  /*7080*/  ISETP.NE.AND.EX P3, PT, RZ, UR61, PT, P3 ;  /* 0x0000003dff007c0c */ /* 0x000fe6000bf65330 */
[----:B------:R-:W-:Y:S01]  /*7090*/  @!P4 PLOP3.LUT P2, PT, P1, PT, PT, 0x80, 0x8 ;  /* 0x000000000008c81c */ /* 0x000fe20000f4f070 */
[----:B------:R-:W-:Y:S01]  /*70a0*/  @!UPT UIADD3 URZ, UPT, UPT, URZ, URZ, URZ ;  /* 0x000000fffffff290 */ /* 0x000fe2000fffe0ff */
[----:B------:R-:W-:Y:S11]  /*70b0*/  @!P1 BRA `(.L_x_114) ;  /* 0x0000000000309947 */ /* 0x000ff60003800000 */
[----:B------:R-:W-:Y:S01]  /*70c0*/  ISETP.NE.U32.AND P0, PT, R52, RZ, PT ;  /* 0x000000ff3400720c */ /* 0x000fe20003f05070 */
[----:B------:R-:W1:Y:S01]  /*70d0*/  LDCU.64 UR4, c[0x0][0x358] ;  /* 0x00006b00ff0477ac */ /* 0x000e620008000a00 */
[----:B------:R-:W-:Y:S02]  /*70e0*/  IMAD.MOV.U32 R56, RZ, RZ, 0x1 ;  /* 0x00000001ff387424 */ /* 0x000fe400078e00ff */
[----:B------:R-:W-:Y:S11]  /*70f0*/  ISETP.NE.AND.EX P0, PT, R53, RZ, PT, P0 ;  /* 0x000000ff3500720c */ /* 0x000ff60003f05300 */
[----:B------:R-:W-:Y:S02]  /*7100*/  @!UPT UIADD3 URZ, UPT, UPT, URZ, URZ, URZ ;  /* 0x000000fffffff290 */ /* 0x000fe4000fffe0ff */
[----:B------:R-:W2:Y:S01]  /*7110*/  @P0 LDC.64 R2, c[0x0][0x888] ;  /* 0x00022200ff020b82 */ /* 0x000ea20000000a00 */
[----:B------:R-:W-:Y:S04]  /*7120*/  @P0 IMAD R0, R54, UR36, RZ ;  /* 0x0000002436000c24 */ /* 0x000fe8000f8e02ff */
[----:B--2---:R-:W-:Y:S04]  /*7130*/  @P0 IMAD.WIDE R2, R0, 0x4, R2 ;  /* 0x0000000400020825 */ /* 0x004fe800078e0202 */
[----:B------:R-:W-:Y:S01]  /*7140*/  HFMA2 R0, -RZ, RZ, 0, 5.9604644775390625e-08 ;  /* 0x00000001ff007431 */ /* 0x000fe200000001ff */
[----:B-1---5:R1:W5:Y:S04]  /*7150*/  @P0 LDG.E R27, desc[UR4][R2.64] ;  /* 0x00000004021b0981 */ /* 0x022368000c1e1900 */
[----:B------:R-:W-:Y:S01]  /*7160*/  @!P0 PRMT R56, R0, 0x7610, R56 ;  /* 0x0000761000388816 */ /* 0x000fe20000000038 */
[----:B-1----:R-:W2:Y:S06]  /*7170*/  @!P0 LDC R27, c[0x0][0x880] ;  /* 0x00022000ff1b8b82 */ /* 0x002eac0000000800 */
.L_x_114:
[----:B------:R-:W-:Y:S05]  /*7180*/  @!P5 BRA `(.L_x_115) ;  /* 0x000000000024d947 */ /* 0x000fea0003800000 */
[----:B------:R-:W-:Y:S01]  /*7190*/  ISETP.NE.U32.AND P0, PT, R48, RZ, PT ;  /* 0x000000ff3000720c */ /* 0x000fe20003f05070 */
[----:B------:R-:W1:Y:S03]  /*71a0*/  LDCU.64 UR4, c[0x0][0x358] ;  /* 0x00006b00ff0477ac */ /* 0x000e660008000a00 */
[----:B------:R-:W-:Y:S11]  /*71b0*/  ISETP.NE.AND.EX P0, PT, R49, RZ, PT, P0 ;  /* 0x000000ff3100720c */ /* 0x000ff60003f05300 */
[----:B------:R-:W-:Y:S02]  /*71c0*/  @!UPT UIADD3 URZ, UPT, UPT, URZ, URZ, URZ ;  /* 0x000000fffffff290 */ /* 0x000fe4000fffe0ff */
[----:B------:R-:W3:Y:S01]  /*71d0*/  @P0 LDC.64 R2, c[0x0][0x8a8] ;  /* 0x00022a00ff020b82 */ /* 0x000ee20000000a00 */
[----:B------:R-:W-:Y:S04]  /*71e0*/  @P0 IMAD R0, R50, UR36, RZ ;  /* 0x0000002432000c24 */ /* 0x000fe8000f8e02ff */
[----:B---3--:R-:W-:Y:S05]  /*71f0*/  @P0 IMAD.WIDE R2, R0, 0x4, R2 ;  /* 0x0000000400020825 */ /* 0x008fea00078e0202 */
[----:B-1---5:R1:W5:Y:S02]  /*7200*/  @P0 LDG.E R24, desc[UR4][R2.64] ;  /* 0x0000000402180981 */ /* 0x022364000c1e1900 */
[----:B-1----:R-:W3:Y:S02]  /*7210*/  @!P0 LDC R24, c[0x0][0x8a0] ;  /* 0x00022800ff188b82 */ /* 0x002ee40000000800 */
.L_x_115:
[----:B--2--5:R-:W-:Y:S01]  /*7220*/  FSETP.NEU.AND P0, PT, R27, RZ, PT ;  /* 0x000000ff1b00720b */ /* 0x024fe20003f0d000 */
[----:B------:R-:W-:Y:S01]  /*7230*/  BSSY B1, `(.L_x_116) ;  /* 0x0000037000017945 */ /* 0x000fe20003800000 */
[----:B------:R-:W-:Y:S01]  /*7240*/  SEL R3, RZ, 0xffffffff, P3 ;  /* 0xffffffffff037807 */ /* 0x000fe20001800000 */
[----:B------:R-:W-:Y:S01]  /*7250*/  IMAD.MOV.U32 R75, RZ, RZ, 0x1 ;  /* 0x00000001ff4b7424 */ /* 0x000fe200078e00ff */
[----:B------:R-:W-:Y:S01]  /*7260*/  @!P4 LOP3.LUT P3, RZ, R56, 0xff, RZ, 0xc0, !PT ;  /* 0x000000ff38ffc812 */ /* 0x000fe2000786c0ff */
[C---:B------:R-:W-:Y:S01]  /*7270*/  IMAD R25, R22.reuse, 0x80, R23 ;  /* 0x0000008016197824 */ /* 0x040fe200078e0217 */
[----:B------:R-:W-:Y:S01]  /*7280*/  @!P4 SEL R0, RZ, 0xffffffff, P0 ;  /* 0xffffffffff00c807 */ /* 0x000fe20000000000 */
[----:B------:R-:W-:Y:S01]  /*7290*/  IMAD R63, R69, -0x10, R67 ;  /* 0xfffffff0453f7824 */ /* 0x000fe200078e0243 */
[----:B------:R-:W-:Y:S01]  /*72a0*/  LEA R74, R22, UR43, 0x3 ;  /* 0x0000002b164a7c11 */ /* 0x000fe2000f8e18ff */
[----:B------:R-:W-:Y:S01]  /*72b0*/  IMAD.MOV.U32 R26, RZ, RZ, RZ ;  /* 0x000000ffff1a7224 */ /* 0x000fe200078e00ff */
[C---:B------:R-:W-:Y:S02]  /*72c0*/  @P2 SEL R0, R3.reuse, R0, !P3 ;  /* 0x0000000003002207 */ /* 0x040fe40005800000 */
[----:B------:R-:W-:Y:S02]  /*72d0*/  CS2R R38, SRZ ;  /* 0x0000000000267805 */ /* 0x000fe4000001ff00 */
[----:B------:R-:W-:Y:S02]  /*72e0*/  SEL R2, RZ, 0xffffffff, P0 ;  /* 0xffffffffff027807 */ /* 0x000fe40000000000 */
[----:B------:R-:W-:Y:S02]  /*72f0*/  CS2R R36, SRZ ;  /* 0x0000000000247805 */ /* 0x000fe4000001ff00 */
[----:B------:R-:W-:Y:S02]  /*7300*/  @!P4 LOP3.LUT R0, R0, 0x1, RZ, 0xc0, !PT ;  /* 0x000000010000c812 */ /* 0x000fe400078ec0ff */
[----:B------:R-:W-:Y:S02]  /*7310*/  CS2R R34, SRZ ;  /* 0x0000000000227805 */ /* 0x000fe4000001ff00 */
[----:B------:R-:W-:Y:S02]  /*7320*/  CS2R R32, SRZ ;  /* 0x0000000000207805 */ /* 0x000fe4000001ff00 */
[----:B------:R-:W-:Y:S02]  /*7330*/  CS2R R42, SRZ ;  /* 0x00000000002a7805 */ /* 0x000fe4000001ff00 */
[----:B------:R-:W-:Y:S02]  /*7340*/  ISETP.NE.U32.OR P5, PT, R0, 0x1, P4 ;  /* 0x000000010000780c */ /* 0x000fe400027a5470 */
[----:B------:R-:W-:Y:S02]  /*7350*/  CS2R R40, SRZ ;  /* 0x0000000000287805 */ /* 0x000fe4000001ff00 */
[----:B------:R-:W-:Y:S02]  /*7360*/  LOP3.LUT P4, R61, R56, 0xff, RZ, 0xc0, !PT ;  /* 0x000000ff383d7812 */ /* 0x000fe4000788c0ff */
[----:B------:R-:W-:Y:S02]  /*7370*/  CS2R R46, SRZ ;  /* 0x00000000002e7805 */ /* 0x000fe4000001ff00 */
[----:B------:R-:W-:Y:S02]  /*7380*/  P2R R73, PR, RZ, 0x20 ;  /* 0x00000020ff497803 */ /* 0x000fe40000000000 */
[----:B------:R-:W-:Y:S02]  /*7390*/  CS2R R44, SRZ ;  /* 0x00000000002c7805 */ /* 0x000fe4000001ff00 */
[----:B------:R-:W-:Y:S04]  /*73a0*/  @P1 SEL R2, R3, R2, !P4 ;  /* 0x0000000203021207 */ /* 0x000fe80006000000 */
[----:B------:R-:W-:Y:S02]  /*73b0*/  LOP3.LUT R2, R2, 0x1, RZ, 0xc0, !PT ;  /* 0x0000000102027812 */ /* 0x000fe400078ec0ff */
[----:B------:R-:W-:Y:S02]  /*73c0*/  @P5 SHF.L.U32 R0, RZ, 0x1f, RZ ;  /* 0x0000001fff005819 */ /* 0x000fe400000006ff */
[----:B------:R-:W-:Y:S02]  /*73d0*/  ISETP.NE.U32.AND P0, PT, R2, 0x1, PT ;  /* 0x000000010200780c */ /* 0x000fe40003f05070 */
[----:B------:R1:W2:Y:S02]  /*73e0*/  @P5 SYNCS.PHASECHK.TRANS64.TRYWAIT P3, [UR43+0x40], R0 ;  /* 0x00004000ff0055a7 */ /* 0x0002a4000806112b */
[----:B------:R-:W-:Y:S02]  /*73f0*/  P2R R76, PR, RZ, 0x1 ;  /* 0x00000001ff4c7803 */ /* 0x000fe40000000000 */
[----:B-1----:R-:W-:Y:S04]  /*7400*/  SHF.L.U32 R0, R65, 0x1f, RZ ;  /* 0x0000001f41007819 */ /* 0x002fe800000006ff */
[----:B------:R1:W4:Y:S01]  /*7410*/  SYNCS.PHASECHK.TRANS64.TRYWAIT P2, [R74+URZ+0xb0], R0 ;  /* 0x0000b0004a0075a7 */ /* 0x00032200080411ff */
[----:B--2---:R-:W-:Y:S01]  /*7420*/  @P5 SEL R75, RZ, 0x1, !P3 ;  /* 0x00000001ff4b5807 */ /* 0x004fe20005800000 */
[----:B-1----:R-:W-:Y:S06]  /*7430*/  @!P5 BRA `(.L_x_117) ;  /* 0x000000000058d947 */ /* 0x002fec0003800000 */
[----:B------:R-:W-:Y:S01]  /*7440*/  IMAD.MOV.U32 R39, RZ, RZ, RZ ;  /* 0x000000ffff277224 */ /* 0x000fe200078e00ff */
[----:B------:R-:W-:Y:S01]  /*7450*/  ISETP.NE.AND P0, PT, R75, RZ, PT ;  /* 0x000000ff4b00720c */ /* 0x000fe20003f05270 */
[----:B------:R-:W-:Y:S01]  /*7460*/  BSSY B0, `(.L_x_118) ;  /* 0x000000c000007945 */ /* 0x000fe20003800000 */
[----:B------:R-:W-:Y:S02]  /*7470*/  CS2R R46, SRZ ;  /* 0x00000000002e7805 */ /* 0x000fe4000001ff00 */
[----:B------:R-:W-:Y:S02]  /*7480*/  CS2R R44, SRZ ;  /* 0x00000000002c7805 */ /* 0x000fe4000001ff00 */
[----:B------:R-:W-:Y:S02]  /*7490*/  CS2R R42, SRZ ;  /* 0x00000000002a7805 */ /* 0x000fe4000001ff00 */
[----:B------:R-:W-:Y:S02]  /*74a0*/  CS2R R40, SRZ ;  /* 0x0000000000287805 */ /* 0x000fe4000001ff00 */
[----:B------:R-:W-:Y:S02]  /*74b0*/  CS2R R34, SRZ ;  /* 0x0000000000227805 */ /* 0x000fe4000001ff00 */
[----:B------:R-:W-:Y:S02]  /*74c0*/  CS2R R32, SRZ ;  /* 0x0000000000207805 */ /* 0x000fe4000001ff00 */
[----:B------:R-:W-:Y:S01]  /*74d0*/  CS2R R36, SRZ ;  /* 0x0000000000247805 */ /* 0x000fe2000001ff00 */
[----:B------:R-:W-:Y:S06]  /*74e0*/  @P0 BRA `(.L_x_119) ;  /* 0x00000000000c0947 */ /* 0x000fec0003800000 */
[----:B------:R-:W-:Y:S04]  /*74f0*/  SHF.L.U32 R3, RZ, 0x1f, RZ ;  /* 0x0000001fff037819 */ /* 0x000fe800000006ff */
[----:B------:R-:W1:Y:S02]  /*7500*/  SYNCS.PHASECHK.TRANS64.TRYWAIT P0, [UR43+0x40], R3 ;  /* 0x00004003ff0075a7 */ /* 0x000e64000800112b */
[----:B-1----:R-:W-:Y:S05]  /*7510*/  @!P0 BRA `(.L_x_120) ;  /* 0x0000005c006c8947 */ /* 0x002fea0003800000 */
.L_x_119:
[----:B------:R-:W-:Y:S05]  /*7520*/  BSYNC B0 ;  /* 0x0000000000007941 */ /* 0x000fea0003800000 */
.L_x_118:
[----:B------:R-:W-:Y:S01]  /*7530*/  ISETP.NE.AND P0, PT, R76, RZ, PT ;  /* 0x000000ff4c00720c */ /* 0x000fe20003f05270 */
[----:B------:R-:W-:Y:S11]  /*7540*/  HFMA2 R26, -RZ, RZ, 0, 5.9604644775390625e-08 ;  /* 0x00000001ff1a7431 */ /* 0x000ff600000001ff */
[----:B------:R-:W-:Y:S01]  /*7550*/  @!UPT UIADD3 URZ, UPT, UPT, URZ, URZ, URZ ;  /* 0x000000fffffff290 */ /* 0x000fe2000fffe0ff */
[----:B------:R2:W1:Y:S04]  /*7560*/  @P0 LDS.128 R44, [R68] ;  /* 0x00000000442c0984 */ /* 0x0004680000000c00 */
[----:B------:R2:W1:Y:S04]  /*7570*/  @P0 LDS.128 R40, [R67+0x10] ;  /* 0x0000100043280984 */ /* 0x0004680000000c00 */
[----:B------:R2:W1:Y:S04]  /*7580*/  @P0 LDS.128 R32, [R66+0x20] ;  /* 0x0000200042200984 */ /* 0x0004680000000c00 */
[----:B------:R2:W1:Y:S02]  /*7590*/  @P0 LDS.128 R36, [R63+0x30] ;  /* 0x000030003f240984 */ /* 0x0004640000000c00 */
.L_x_117:
[----:B------:R-:W-:Y:S05]  /*75a0*/  BSYNC B1 ;  /* 0x0000000000017941 */ /* 0x000fea0003800000 */
.L_x_116:
[----:B-1----:R-:W-:Y:S04]  /*75b0*/  SHF.R.U32.HI R2, RZ, 0x15, R25 ;  /* 0x00000015ff027819 */ /* 0x002fe80000011619 */
[----:B------:R-:W-:Y:S01]  /*75c0*/  LOP3.LUT P0, RZ, R2, 0x3, R57, 0x48, !PT ;  /* 0x0000000302ff7812 */ /* 0x000fe20007804839 */
[----:B------:R-:W-:Y:S01]  /*75d0*/  @!UPT UIADD3 URZ, UPT, UPT, URZ, URZ, URZ ;  /* 0x000000fffffff290 */ /* 0x000fe2000fffe0ff */
[----:B----4-:R-:W-:Y:S11]  /*75e0*/  @P2 BRA `(.L_x_121) ;  /* 0x0000000000082947 */ /* 0x010ff60003800000 */
[----:B------:R-:W1:Y:S02]  /*75f0*/  SYNCS.PHASECHK.TRANS64.TRYWAIT P1, [R74+URZ+0xb0], R0 ;  /* 0x0000b0004a0075a7 */ /* 0x000e6400080211ff */
[----:B-1----:R-:W-:Y:S05]  /*7600*/  @!P1 BRA `(.L_x_122) ;  /* 0x0000005c00489947 */ /* 0x002fea0003800000 */
.L_x_121:
[----:B------:R-:W-:Y:S05]  /*7610*/  @!P0 BRA `(.L_x_123) ;  /* 0x0000000000408947 */ /* 0x000fea0003800000 */
[----:B------:R-:W4:Y:S01]  /*7620*/  LDCU.64 UR8, c[0x4][0x70] ;  /* 0x01000e00ff0877ac */ /* 0x000f220008000a00 */
[----:B------:R-:W-:Y:S01]  /*7630*/  MOV R3, 0x0 ;  /* 0x0000000000037802 */ /* 0x000fe20000000f00 */
[----:B------:R-:W-:Y:S02]  /*7640*/  HFMA2 R12, -RZ, RZ, 0, 5.9604644775390625e-08 ;  /* 0x00000001ff0c7431 */ /* 0x000fe400000001ff */
[----:B------:R-:W-:Y:S02]  /*7650*/  IMAD.MOV.U32 R8, RZ, RZ, 0x192 ;  /* 0x00000192ff087424 */ /* 0x000fe400078e00ff */
[----:B------:R-:W-:Y:S01]  /*7660*/  IMAD.MOV.U32 R13, RZ, RZ, RZ ;  /* 0x000000ffff0d7224 */ /* 0x000fe200078e00ff */
[----:B------:R-:W5:Y:S01]  /*7670*/  LDCU.64 UR6, c[0x4][0x78] ;  /* 0x01000f00ff0677ac */ /* 0x000f620008000a00 */
[----:B------:R-:W1:Y:S01]  /*7680*/  LDC.64 R2, c[0x4][R3] ;  /* 0x0100000003027b82 */ /* 0x000e620000000a00 */
[----:B------:R-:W2:Y:S01]  /*7690*/  LDCU.64 UR4, c[0x4][0x10] ;  /* 0x01000200ff0477ac */ /* 0x000ea20008000a00 */
[----:B----4-:R-:W-:Y:S01]  /*76a0*/  MOV R5, UR9 ;  /* 0x0000000900057c02 */ /* 0x010fe20008000f00 */
[----:B------:R-:W-:Y:S01]  /*76b0*/  IMAD.U32 R4, RZ, RZ, UR8 ;  /* 0x00000008ff047e24 */ /* 0x000fe2000f8e00ff */
[----:B-----5:R-:W-:Y:S01]  /*76c0*/  MOV R7, UR7 ;  /* 0x0000000700077c02 */ /* 0x020fe20008000f00 */
[----:B------:R-:W-:Y:S01]  /*76d0*/  IMAD.U32 R6, RZ, RZ, UR6 ;  /* 0x00000006ff067e24 */ /* 0x000fe2000f8e00ff */
[----:B--2---:R-:W-:Y:S01]  /*76e0*/  MOV R11, UR5 ;  /* 0x00000005000b7c02 */ /* 0x004fe20008000f00 */
[----:B------:R-:W-:Y:S02]  /*76f0*/  IMAD.U32 R10, RZ, RZ, UR4 ;  /* 0x00000004ff0a7e24 */ /* 0x000fe4000f8e00ff */
[----:B------:R-:W-:Y:S07]  /*7700*/  LEPC R20, `(.L_x_123) ;  /* 0x000000001014794e */ /* 0x000fee0000000000 */
[----:B-1-3--:R-:W-:Y:S05]  /*7710*/  CALL.ABS.NOINC R2 ;  /* 0x0000000002007343 */ /* 0x00afea0003c00000 */
.L_x_123:
[----:B------:R-:W-:Y:S01]  /*7720*/  LOP3.LUT R20, R44, 0xffffe000, RZ, 0xc0, !PT ;  /* 0xffffe0002c147812 */ /* 0x000fe200078ec0ff */
[----:B------:R-:W-:Y:S05]  /*7730*/  WARPSYNC.ALL ;  /* 0x0000000000007948 */ /* 0x000fea0003800000 */
[----:B------:R-:W-:Y:S01]  /*7740*/  R2UR UR4, R25 ;  /* 0x00000000190472ca */ /* 0x000fe200000e0000 */
[----:B------:R-:W-:Y:S01]  /*7750*/  BSSY.RECONVERGENT B0, `(.L_x_124) ;  /* 0x000005c000007945 */ /* 0x000fe20003800200 */
[----:B------:R-:W-:Y:S11]  /*7760*/  ISETP.NE.AND P0, PT, R70, RZ, PT ;  /* 0x000000ff4600720c */ /* 0x000ff60003f05270 */
[----:B------:R-:W1:Y:S02]  /*7770*/  LDTM.x16 R4, tmem[UR4] ;  /* 0x00000004000479ee */ /* 0x000e640008240000 */
[C---:B-1-3--:R-:W-:Y:S01]  /*7780*/  FMUL R0, R24.reuse, R4 ;  /* 0x0000000418007220 */ /* 0x04afe20000400000 */
[C---:B------:R-:W-:Y:S01]  /*7790*/  FMUL R2, R24.reuse, R5 ;  /* 0x0000000518027220 */ /* 0x040fe20000400000 */
[C---:B------:R-:W-:Y:S01]  /*77a0*/  FMUL R4, R24.reuse, R8 ;  /* 0x0000000818047220 */ /* 0x040fe20000400000 */
[C---:B------:R-:W-:Y:S01]  /*77b0*/  FMUL R5, R24.reuse, R9 ;  /* 0x0000000918057220 */ /* 0x040fe20000400000 */
[C---:B------:R-:W-:Y:S01]  /*77c0*/  FMUL R8, R24.reuse, R12 ;  /* 0x0000000c18087220 */ /* 0x040fe20000400000 */
[C---:B------:R-:W-:Y:S01]  /*77d0*/  FMUL R9, R24.reuse, R13 ;  /* 0x0000000d18097220 */ /* 0x040fe20000400000 */
[C---:B------:R-:W-:Y:S01]  /*77e0*/  FMUL R12, R24.reuse, R16 ;  /* 0x00000010180c7220 */ /* 0x040fe20000400000 */
[----:B------:R-:W-:Y:S01]  /*77f0*/  LOP3.LUT R16, R45, 0xffffe000, RZ, 0xc0, !PT ;  /* 0xffffe0002d107812 */ /* 0x000fe200078ec0ff */
[----:B------:R-:W-:Y:S01]  /*7800*/  FMUL R13, R24, R17 ;  /* 0x00000011180d7220 */ /* 0x000fe20000400000 */
[----:B------:R-:W-:Y:S01]  /*7810*/  LOP3.LUT R17, R46, 0xffffe000, RZ, 0xc0, !PT ;  /* 0xffffe0002e117812 */ /* 0x000fe200078ec0ff */
[----:B------:R-:W-:Y:S01]  /*7820*/  FFMA R28, R27, R20, R0 ;  /* 0x000000141b1c7223 */ /* 0x000fe20000000000 */
[----:B------:R-:W-:Y:S01]  /*7830*/  LOP3.LUT R0, R47, 0xffffe000, RZ, 0xc0, !PT ;  /* 0xffffe0002f007812 */ /* 0x000fe200078ec0ff */
[C---:B------:R-:W-:Y:S01]  /*7840*/  FMUL R3, R24.reuse, R6 ;  /* 0x0000000618037220 */ /* 0x040fe20000400000 */
[C---:B------:R-:W-:Y:S01]  /*7850*/  FMUL R6, R24.reuse, R10 ;  /* 0x0000000a18067220 */ /* 0x040fe20000400000 */
[C---:B------:R-:W-:Y:S01]  /*7860*/  FMUL R7, R24.reuse, R7 ;  /* 0x0000000718077220 */ /* 0x040fe20000400000 */
[----:B------:R-:W-:Y:S01]  /*7870*/  F2FP.TF32.F32.PACK_B R28, R28 ;  /* 0x0000001cff1c723e */ /* 0x000fe200024050ff */
[C---:B------:R-:W-:Y:S01]  /*7880*/  FMUL R10, R24.reuse, R14 ;  /* 0x0000000e180a7220 */ /* 0x040fe20000400000 */
[----:B------:R-:W-:Y:S01]  /*7890*/  FMUL R14, R24, R18 ;  /* 0x00000012180e7220 */ /* 0x000fe20000400000 */
[----:B------:R-:W-:Y:S01]  /*78a0*/  LOP3.LUT R18, R40, 0xffffe000, RZ, 0xc0, !PT ;  /* 0xffffe00028127812 */ /* 0x000fe200078ec0ff */
[----:B------:R-:W-:Y:S01]  /*78b0*/  FFMA R29, R27, R16, R2 ;  /* 0x000000101b1d7223 */ /* 0x000fe20000000002 */
[----:B------:R-:W-:Y:S01]  /*78c0*/  LOP3.LUT R2, R41, 0xffffe000, RZ, 0xc0, !PT ;  /* 0xffffe00029027812 */ /* 0x000fe200078ec0ff */
[----:B------:R-:W-:Y:S01]  /*78d0*/  FFMA R30, R27, R17, R3 ;  /* 0x000000111b1e7223 */ /* 0x000fe20000000003 */
[----:B------:R-:W-:Y:S01]  /*78e0*/  LOP3.LUT R3, R43, 0xffffe000, RZ, 0xc0, !PT ;  /* 0xffffe0002b037812 */ /* 0x000fe200078ec0ff */
[C---:B------:R-:W-:Y:S01]  /*78f0*/  FFMA R31, R27.reuse, R0, R7 ;  /* 0x000000001b1f7223 */ /* 0x040fe20000000007 */
[----:B------:R-:W-:Y:S01]  /*7900*/  LOP3.LUT R0, R42, 0xffffe000, RZ, 0xc0, !PT ;  /* 0xffffe0002a007812 */ /* 0x000fe200078ec0ff */
[C---:B------:R-:W-:Y:S01]  /*7910*/  FFMA R4, R27.reuse, R18, R4 ;  /* 0x000000121b047223 */ /* 0x040fe20000000004 */
[----:B------:R-:W-:Y:S01]  /*7920*/  F2FP.TF32.F32.PACK_B R29, R29 ;  /* 0x0000001dff1d723e */ /* 0x000fe200024050ff */
[C---:B------:R-:W-:Y:S01]  /*7930*/  FFMA R5, R27.reuse, R2, R5 ;  /* 0x000000021b057223 */ /* 0x040fe20000000005 */
[----:B------:R-:W-:Y:S01]  /*7940*/  FMUL R11, R24, R11 ;  /* 0x0000000b180b7220 */ /* 0x000fe20000400000 */
[----:B------:R-:W-:Y:S01]  /*7950*/  F2FP.TF32.F32.PACK_B R30, R30 ;  /* 0x0000001eff1e723e */ /* 0x000fe200024050ff */
[C---:B------:R-:W-:Y:S01]  /*7960*/  FFMA R6, R27.reuse, R0, R6 ;  /* 0x000000001b067223 */ /* 0x040fe20000000006 */
[----:B------:R-:W-:Y:S01]  /*7970*/  F2FP.TF32.F32.PACK_B R31, R31 ;  /* 0x0000001fff1f723e */ /* 0x000fe200024050ff */
[----:B------:R-:W-:Y:S01]  /*7980*/  FFMA R7, R27, R3, R11 ;  /* 0x000000031b077223 */ /* 0x000fe2000000000b */
[----:B------:R-:W-:Y:S01]  /*7990*/  LOP3.LUT R2, R32, 0xffffe000, RZ, 0xc0, !PT ;  /* 0xffffe00020027812 */ /* 0x000fe200078ec0ff */
[----:B------:R-:W-:Y:S01]  /*79a0*/  FMUL R15, R24, R15 ;  /* 0x0000000f180f7220 */ /* 0x000fe20000400000 */
[----:B------:R-:W-:Y:S01]  /*79b0*/  LOP3.LUT R16, R33, 0xffffe000, RZ, 0xc0, !PT ;  /* 0xffffe00021107812 */ /* 0x000fe200078ec0ff */
[----:B------:R1:W-:Y:S01]  /*79c0*/  STS.128 [R68], R28 ;  /* 0x0000001c44007388 */ /* 0x0003e20000000c00 */
[----:B------:R-:W-:Y:S01]  /*79d0*/  LOP3.LUT R0, R34, 0xffffe000, RZ, 0xc0, !PT ;  /* 0xffffe00022007812 */ /* 0x000fe200078ec0ff */
[----:B------:R-:W-:Y:S01]  /*79e0*/  FFMA R8, R27, R2, R8 ;  /* 0x000000021b087223 */ /* 0x000fe20000000008 */
[----:B------:R-:W-:Y:S01]  /*79f0*/  LOP3.LUT R2, R35, 0xffffe000, RZ, 0xc0, !PT ;  /* 0xffffe00023027812 */ /* 0x000fe200078ec0ff */
[C---:B------:R-:W-:Y:S01]  /*7a00*/  FFMA R9, R27.reuse, R16, R9 ;  /* 0x000000101b097223 */ /* 0x040fe20000000009 */
[----:B------:R-:W-:Y:S01]  /*7a10*/  F2FP.TF32.F32.PACK_B R4, R4 ;  /* 0x00000004ff04723e */ /* 0x000fe200024050ff */
[C---:B------:R-:W-:Y:S01]  /*7a20*/  FFMA R10, R27.reuse, R0, R10 ;  /* 0x000000001b0a7223 */ /* 0x040fe2000000000a */
[----:B------:R-:W-:Y:S01]  /*7a30*/  F2FP.TF32.F32.PACK_B R5, R5 ;  /* 0x00000005ff05723e */ /* 0x000fe200024050ff */
[----:B------:R-:W-:Y:S01]  /*7a40*/  FFMA R11, R27, R2, R15 ;  /* 0x000000021b0b7223 */ /* 0x000fe2000000000f */
[----:B------:R-:W-:Y:S01]  /*7a50*/  F2FP.TF32.F32.PACK_B R6, R6 ;  /* 0x00000006ff06723e */ /* 0x000fe200024050ff */
[----:B------:R-:W-:Y:S01]  /*7a60*/  FMUL R19, R24, R19 ;  /* 0x0000001318137220 */ /* 0x000fe20000400000 */
[----:B------:R-:W-:Y:S02]  /*7a70*/  F2FP.TF32.F32.PACK_B R7, R7 ;  /* 0x00000007ff07723e */ /* 0x000fe400024050ff */
[----:B------:R-:W-:Y:S02]  /*7a80*/  LOP3.LUT R3, R36, 0xffffe000, RZ, 0xc0, !PT ;  /* 0xffffe00024037812 */ /* 0x000fe400078ec0ff */
[----:B------:R-:W-:Y:S01]  /*7a90*/  LOP3.LUT R0, R37, 0xffffe000, RZ, 0xc0, !PT ;  /* 0xffffe00025007812 */ /* 0x000fe200078ec0ff */
[----:B------:R1:W-:Y:S01]  /*7aa0*/  STS.128 [R67+0x10], R4 ;  /* 0x0000100443007388 */ /* 0x0003e20000000c00 */
        /* <DEDUP_REMOVED lines=8> */
[----:B------:R-:W-:Y:S02]  /*7b30*/  F2FP.TF32.F32.PACK_B R10, R10 ;  /* 0x0000000aff0a723e */ /* 0x000fe400024050ff */
[----:B------:R-:W-:Y:S02]  /*7b40*/  F2FP.TF32.F32.PACK_B R11, R11 ;  /* 0x0000000bff0b723e */ /* 0x000fe400024050ff */
[----:B------:R-:W-:Y:S02]  /*7b50*/  F2FP.TF32.F32.PACK_B R12, R12 ;  /* 0x0000000cff0c723e */ /* 0x000fe400024050ff */
[----:B------:R-:W-:Y:S01]  /*7b60*/  F2FP.TF32.F32.PACK_B R13, R13 ;  /* 0x0000000dff0d723e */ /* 0x000fe200024050ff */
[----:B------:R1:W-:Y:S01]  /*7b70*/  STS.128 [R66+0x20], R8 ;  /* 0x0000200842007388 */ /* 0x0003e20000000c00 */
[----:B------:R-:W-:Y:S02]  /*7b80*/  F2FP.TF32.F32.PACK_B R14, R14 ;  /* 0x0000000eff0e723e */ /* 0x000fe400024050ff */
[----:B------:R-:W-:Y:S05]  /*7b90*/  F2FP.TF32.F32.PACK_B R15, R15 ;  /* 0x0000000fff0f723e */ /* 0x000fea00024050ff */
[----:B------:R1:W-:Y:S01]  /*7ba0*/  STS.128 [R63+0x30], R12 ;  /* 0x0000300c3f007388 */ /* 0x0003e20000000c00 */
[----:B------:R-:W-:Y:S01]  /*7bb0*/  @!PT LDS RZ, [RZ] ;  /* 0x00000000fffff984 */ /* 0x000fe20000000800 */
[----:B------:R-:W-:Y:S01]  /*7bc0*/  @!PT LDS RZ, [RZ] ;  /* 0x00000000fffff984 */ /* 0x000fe20000000800 */
[----:B------:R-:W-:Y:S01]  /*7bd0*/  @!PT LDS RZ, [RZ] ;  /* 0x00000000fffff984 */ /* 0x000fe20000000800 */
[----:B------:R-:W-:Y:S01]  /*7be0*/  @!PT LDS RZ, [RZ] ;  /* 0x00000000fffff984 */ /* 0x000fe20000000800 */
[----:B------:R3:W-:Y:S07]  /*7bf0*/  MEMBAR.ALL.CTA ;  /* 0x0000000000007992 */ /* 0x0007ee0000008000 */
[----:B---3--:R-:W3:Y:S02]  /*7c00*/  FENCE.VIEW.ASYNC.S ;  /* 0x00000000000073c6 */ /* 0x008ee40000000000 */
[----:B---3--:R-:W-:Y:S06]  /*7c10*/  BAR.SYNC.DEFER_BLOCKING 0x1, 0x80 ;  /* 0x0042000000007b1d */ /* 0x008fec0000010000 */
[----:B------:R-:W-:Y:S05]  /*7c20*/  @P0 BRA `(.L_x_125) ;  /* 0x0000000000380947 */ /* 0x000fea0003800000 */
[----:B------:R-:W-:Y:S01]  /*7c30*/  UIADD3 UR4, UPT, UPT, UR43, 0x200, URZ ;  /* 0x000002002b047890 */ /* 0x000fe2000fffe0ff */
[----:B------:R-:W-:Y:S01]  /*7c40*/  UMOV UR51, UR36 ;  /* 0x0000002400337c82 */ /* 0x000fe20008000000 */
[----:B------:R-:W-:Y:S02]  /*7c50*/  UIADD3 UR9, UPT, UPT, UR49, 0x80, URZ ;  /* 0x0000008031097890 */ /* 0x000fe4000fffe0ff */
[----:B------:R-:W-:Y:S02]  /*7c60*/  UIADD3 UR8, UPT, UPT, UR43, 0x1200, URZ ;  /* 0x000012002b087890 */ /* 0x000fe4000fffe0ff */
[----:B------:R-:W-:Y:S01]  /*7c70*/  MOV R60, UR4 ;  /* 0x00000004003c7c02 */ /* 0x000fe20008000f00 */
[----:B------:R-:W-:Y:S01]  /*7c80*/  UIADD3 UR4, UP0, UPT, UR54, 0x680, URZ ;  /* 0x0000068036047890 */ /* 0x000fe2000ff1e0ff */
[----:B------:R-:W-:Y:S02]  /*7c90*/  UMOV UR10, UR50 ;  /* 0x00000032000a7c82 */ /* 0x000fe40008000000 */
[----:B------:R-:W-:Y:S01]  /*7ca0*/  R2UR UR48, R60 ;  /* 0x000000003c3072ca */ /* 0x000fe200000e0000 */
[----:B------:R-:W-:Y:S01]  /*7cb0*/  UIADD3.X UR5, UPT, UPT, URZ, UR55, URZ, UP0, !UPT ;  /* 0x00000037ff057290 */ /* 0x000fe200087fe4ff */
[----:B------:R-:W-:Y:S11]  /*7cc0*/  UMOV UR11, UR36 ;  /* 0x00000024000b7c82 */ /* 0x000ff60008000000 */
[----:B------:R3:W-:Y:S01]  /*7cd0*/  UTMASTG.3D [UR48], [UR4] ;  /* 0x00000030040073b5 */ /* 0x0007e20008010000 */
[----:B------:R3:W-:Y:S01]  /*7ce0*/  UTMASTG.3D [UR8], [UR4] ;  /* 0x00000008040073b5 */ /* 0x0007e20008010000 */
[----:B------:R0:W-:Y:S01]  /*7cf0*/  UTMACMDFLUSH ;  /* 0x00000000000079b7 */ /* 0x0001e20000000000 */
[----:B---3--:R-:W-:Y:S04]  /*7d00*/  DEPBAR.LE SB0, 0x1 ;  /* 0x000080400000791a */ /* 0x008fe80000000000 */
.L_x_125:
[----:B------:R-:W-:Y:S05]  /*7d10*/  BSYNC.RECONVERGENT B0 ;  /* 0x0000000000007941 */ /* 0x000fea0003800200 */
.L_x_124:
[----:B------:R-:W-:Y:S01]  /*7d20*/  BAR.SYNC.DEFER_BLOCKING 0x1, 0x80 ;  /* 0x0042000000007b1d */ /* 0x000fe20000010000 */
[----:B------:R-:W-:Y:S01]  /*7d30*/  ISETP.NE.AND P1, PT, R73, RZ, PT ;  /* 0x000000ff4900720c */ /* 0x000fe20003f25270 */
[----:B------:R-:W-:Y:S01]  /*7d40*/  UISETP.NE.AND UP0, UPT, UR52, URZ, UPT ;  /* 0x000000ff3400728c */ /* 0x000fe2000bf05270 */
[----:B------:R-:W-:Y:S11]  /*7d50*/  LEA R2, R26, UR43, 0x3 ;  /* 0x0000002b1a027c11 */ /* 0x000ff6000f8e18ff */
[----:B------:R-:W-:Y:S01]  /*7d60*/  @P1 SHF.L.U32 R3, RZ, 0x1f, RZ ;  /* 0x0000001fff031819 */ /* 0x000fe200000006ff */
[----:B------:R-:W-:Y:S06]  /*7d70*/  BRA.U !UP0, `(.L_x_126) ;  /* 0x0000000108247547 */ /* 0x000fec000b800000 */
[----:B-1----:R-:W-:Y:S01]  /*7d80*/  IMAD.U32 R4, RZ, RZ, UR47 ;  /* 0x0000002fff047e24 */ /* 0x002fe2000f8e00ff */
[----:B------:R-:W-:Y:S01]  /*7d90*/  MOV R0, UR53 ;  /* 0x0000003500007c02 */ /* 0x000fe20008000f00 */
[----:B------:R-:W-:Y:S03]  /*7da0*/  UIADD3 UR4, UPT, UPT, UR47, 0x1, URZ ;  /* 0x000000012f047890 */ /* 0x000fe6000fffe0ff */
[----:B------:R-:W-:Y:S01]  /*7db0*/  @P1 LEA R4, R4, UR43, 0x3 ;  /* 0x0000002b04041c11 */ /* 0x000fe2000f8e18ff */
[----:B------:R-:W-:Y:S04]  /*7dc0*/  UISETP.NE.AND UP0, UPT, UR4, 0x4, UPT ;  /* 0x000000040400788c */ /* 0x000fe8000bf05270 */
[----:B------:R-:W-:Y:S01]  /*7dd0*/  @P1 VIADD R4, R4, 0x60 ;  /* 0x0000006004041836 */ /* 0x000fe20000000000 */
[----:B------:R-:W-:Y:S04]  /*7de0*/  USEL UR47, UR4, URZ, UP0 ;  /* 0x000000ff042f7287 */ /* 0x000fe80008000000 */
[----:B------:R-:W-:Y:S04]  /*7df0*/  @P1 PRMT R0, R0, 0x654, R4 ;  /* 0x0000065400001816 */ /* 0x000fe80000000004 */
[----:B------:R3:W-:Y:S04]  /*7e00*/  @P1 SYNCS.ARRIVE.TRANS64.RED.A1T0 RZ, [R0+URZ], RZ ;  /* 0x000000ff00ff19a7 */ /* 0x0007e800081004ff */
.L_x_126:
[----:B------:R-:W4:Y:S01]  /*7e10*/  @P1 SYNCS.PHASECHK.TRANS64.TRYWAIT P0, [R2+URZ+0x40], R3 ;  /* 0x00004003020015a7 */ /* 0x000f2200080011ff */
[----:B------:R-:W-:Y:S01]  /*7e20*/  BSSY B1, `(.L_x_127) ;  /* 0x0000016000017945 */ /* 0x000fe20003800000 */
[----:B----4-:R-:W-:Y:S03]  /*7e30*/  @P1 SEL R75, RZ, 0x1, !P0 ;  /* 0x00000001ff4b1807 */ /* 0x010fe60004000000 */
[----:B------:R-:W-:Y:S05]  /*7e40*/  @!P1 BRA `(.L_x_128) ;  /* 0x00000000004c9947 */ /* 0x000fea0003800000 */
[----:B------:R-:W-:Y:S01]  /*7e50*/  ISETP.NE.AND P0, PT, R75, RZ, PT ;  /* 0x000000ff4b00720c */ /* 0x000fe20003f05270 */
[----:B------:R-:W-:Y:S01]  /*7e60*/  BSSY B0, `(.L_x_129) ;  /* 0x000000b000007945 */ /* 0x000fe20003800000 */
[----:B------:R-:W-:Y:S11]  /*7e70*/  ISETP.NE.AND P1, PT, R76, RZ, PT ;  /* 0x000000ff4c00720c */ /* 0x000ff60003f25270 */
[----:B------:R-:W-:Y:S02]  /*7e80*/  @!UPT UIADD3 URZ, UPT, UPT, URZ, URZ, URZ ;  /* 0x000000fffffff290 */ /* 0x000fe4000fffe0ff */
[C---:B-1----:R-:W-:Y:S01]  /*7e90*/  @P1 IMAD R6, R26.reuse, 0x2000, R68 ;  /* 0x000020001a061824 */ /* 0x042fe200078e0244 */
[C---:B------:R-:W-:Y:S01]  /*7ea0*/  @P1 LEA R4, R26.reuse, R66, 0xd ;  /* 0x000000421a041211 */ /* 0x040fe200078e68ff */
[C---:B------:R-:W-:Y:S02]  /*7eb0*/  @P1 IMAD R5, R26.reuse, 0x2000, R67 ;  /* 0x000020001a051824 */ /* 0x040fe400078e0243 */
[----:B------:R-:W-:Y:S01]  /*7ec0*/  @P1 IMAD R3, R26, 0x2000, R63 ;  /* 0x000020001a031824 */ /* 0x000fe200078e023f */
[----:B------:R-:W-:Y:S06]  /*7ed0*/  @P0 BRA `(.L_x_130) ;  /* 0x00000000000c0947 */ /* 0x000fec0003800000 */
[----:B---3--:R-:W-:Y:S04]  /*7ee0*/  SHF.L.U32 R0, RZ, 0x1f, RZ ;  /* 0x0000001fff007819 */ /* 0x008fe800000006ff */
[----:B------:R-:W1:Y:S02]  /*7ef0*/  SYNCS.PHASECHK.TRANS64.TRYWAIT P0, [R2+URZ+0x40], R0 ;  /* 0x00004000020075a7 */ /* 0x000e6400080011ff */
[----:B-1----:R-:W-:Y:S05]  /*7f00*/  @!P0 BRA `(.L_x_131) ;  /* 0x00000054001c8947 */ /* 0x002fea0003800000 */
.L_x_130:
[----:B------:R-:W-:Y:S05]  /*7f10*/  BSYNC B0 ;  /* 0x0000000000007941 */ /* 0x000fea0003800000 */
.L_x_129:
[----:B------:R-:W-:Y:S02]  /*7f20*/  ISETP.NE.AND P0, PT, R76, RZ, PT ;  /* 0x000000ff4c00720c */ /* 0x000fe40003f05270 */
[----:B------:R-:W-:Y:S11]  /*7f30*/  IADD3 R26, PT, PT, R26, 0x1, RZ ;  /* 0x000000011a1a7810 */ /* 0x000ff60007ffe0ff */
[----:B------:R4:W1:Y:S04]  /*7f40*/  @P0 LDS.128 R44, [R6] ;  /* 0x00000000062c0984 */ /* 0x0008680000000c00 */
[----:B------:R4:W1:Y:S04]  /*7f50*/  @P0 LDS.128 R40, [R5+0x10] ;  /* 0x0000100005280984 */ /* 0x0008680000000c00 */
[----:B------:R4:W1:Y:S04]  /*7f60*/  @P0 LDS.128 R32, [R4+0x20] ;  /* 0x0000200004200984 */ /* 0x0008680000000c00 */
[----:B------:R4:W1:Y:S02]  /*7f70*/  @P0 LDS.128 R36, [R3+0x30] ;  /* 0x0000300003240984 */ /* 0x0008640000000c00 */
.L_x_128:
[----:B------:R-:W-:Y:S05]  /*7f80*/  BSYNC B1 ;  /* 0x0000000000017941 */ /* 0x000fea0003800000 */
.L_x_127:
[----:B-1-3--:R-:W-:Y:S05]  /*7f90*/  VIADD R0, R25, 0x10 ;  /* 0x0000001019007836 */ /* 0x00afea0000000000 */
[----:B------:R-:W-:Y:S04]  /*7fa0*/  SHF.R.U32.HI R0, RZ, 0x15, R0 ;  /* 0x00000015ff007819 */ /* 0x000fe80000011600 */
[----:B------:R-:W-:Y:S11]  /*7fb0*/  LOP3.LUT P0, RZ, R0, 0x3, R57, 0x48, !PT ;  /* 0x0000000300ff7812 */ /* 0x000ff60007804839 */
[----:B------:R-:W-:Y:S02]  /*7fc0*/  @!UPT UIADD3 URZ, UPT, UPT, URZ, URZ, URZ ;  /* 0x000000fffffff290 */ /* 0x000fe4000fffe0ff */
[----:B------:R-:W-:Y:S05]  /*7fd0*/  @!P0 BRA `(.L_x_132) ;  /* 0x0000000000408947 */ /* 0x000fea0003800000 */
[----:B------:R-:W1:Y:S01]  /*7fe0*/  LDCU.64 UR8, c[0x4][0x70] ;  /* 0x01000e00ff0877ac */ /* 0x000e620008000a00 */
[----:B----4-:R-:W-:Y:S01]  /*7ff0*/  MOV R3, 0x0 ;  /* 0x0000000000037802 */ /* 0x010fe20000000f00 */
[----:B------:R-:W-:Y:S02]  /*8000*/  HFMA2 R12, -RZ, RZ, 0, 5.9604644775390625e-08 ;  /* 0x00000001ff0c7431 */ /* 0x000fe400000001ff */
[----:B------:R-:W-:Y:S02]  /*8010*/  IMAD.MOV.U32 R8, RZ, RZ, 0x192 ;  /* 0x00000192ff087424 */ /* 0x000fe400078e00ff */
[----:B------:R-:W-:Y:S01]  /*8020*/  IMAD.MOV.U32 R13, RZ, RZ, RZ ;  /* 0x000000ffff0d7224 */ /* 0x000fe200078e00ff */
[----:B------:R-:W3:Y:S01]  /*8030*/  LDCU.64 UR6, c[0x4][0x78] ;  /* 0x01000f00ff0677ac */ /* 0x000ee20008000a00 */
[----:B------:R-:W4:Y:S01]  /*8040*/  LDC.64 R2, c[0x4][R3] ;  /* 0x0100000003027b82 */ /* 0x000f220000000a00 */
[----:B------:R-:W5:Y:S01]  /*8050*/  LDCU.64 UR4, c[0x4][0x10] ;  /* 0x01000200ff0477ac */ /* 0x000f620008000a00 */
[----:B-1----:R-:W-:Y:S01]  /*8060*/  MOV R5, UR9 ;  /* 0x0000000900057c02 */ /* 0x002fe20008000f00 */
[----:B------:R-:W-:Y:S01]  /*8070*/  IMAD.U32 R4, RZ, RZ, UR8 ;  /* 0x00000008ff047e24 */ /* 0x000fe2000f8e00ff */
[----:B---3--:R-:W-:Y:S01]  /*8080*/  MOV R7, UR7 ;  /* 0x0000000700077c02 */ /* 0x008fe20008000f00 */
[----:B------:R-:W-:Y:S01]  /*8090*/  IMAD.U32 R6, RZ, RZ, UR6 ;  /* 0x00000006ff067e24 */ /* 0x000fe2000f8e00ff */
[----:B-----5:R-:W-:Y:S01]  /*80a0*/  MOV R11, UR5 ;  /* 0x00000005000b7c02 */ /* 0x020fe20008000f00 */
[----:B------:R-:W-:Y:S02]  /*80b0*/  IMAD.U32 R10, RZ, RZ, UR4 ;  /* 0x00000004ff0a7e24 */ /* 0x000fe4000f8e00ff */
[----:B------:R-:W-:Y:S07]  /*80c0*/  LEPC R20, `(.L_x_132) ;  /* 0x000000001014794e */ /* 0x000fee0000000000 */
[----:B--2-4-:R-:W-:Y:S05]  /*80d0*/  CALL.ABS.NOINC R2 ;  /* 0x0000000002007343 */ /* 0x014fea0003c00000 */
.L_x_132:
[----:B------:R-:W-:Y:S01]  /*80e0*/  ISETP.NE.AND P6, PT, R73, RZ, PT ;  /* 0x000000ff4900720c */ /* 0x000fe20003fc5270 */
[----:B------:R-:W-:Y:S05]  /*80f0*/  WARPSYNC.ALL ;  /* 0x0000000000007948 */ /* 0x000fea0003800000 */
[----:B------:R-:W-:Y:S01]  /*8100*/  R2UR UR4, R25 ;  /* 0x00000000190472ca */ /* 0x000fe200000e0000 */
[----:B------:R-:W-:Y:S01]  /*8110*/  IMAD.U32 R0, RZ, RZ, UR47 ;  /* 0x0000002fff007e24 */ /* 0x000fe2000f8e00ff */
[----:B------:R-:W-:Y:S01]  /*8120*/  LOP3.LUT R20, R44, 0xffffe000, RZ, 0xc0, !PT ;  /* 0xffffe0002c147812 */ /* 0x000fe200078ec0ff */
[----:B------:R-:W-:Y:S01]  /*8130*/  IMAD.U32 R21, RZ, RZ, UR53 ;  /* 0x00000035ff157e24 */ /* 0x000fe2000f8e00ff */
[----:B------:R-:W-:Y:S01]  /*8140*/  ISETP.NE.AND P0, PT, R70, RZ, PT ;  /* 0x000000ff4600720c */ /* 0x000fe20003f05270 */
[----:B------:R-:W-:Y:S02]  /*8150*/  BSSY.RECONVERGENT B0, `(.L_x_133) ;  /* 0x0000060000007945 */ /* 0x000fe40003800200 */
[----:B------:R-:W-:Y:S05]  /*8160*/  @P6 LEA R0, R0, UR43, 0x3 ;  /* 0x0000002b00006c11 */ /* 0x000fea000f8e18ff */
[----:B------:R-:W-:Y:S01]  /*8170*/  @P6 VIADD R0, R0, 0x60 ;  /* 0x0000006000006836 */ /* 0x000fe20000000000 */
[----:B----4-:R-:W1:Y:S04]  /*8180*/  LDTM.x16 R4, tmem[UR4+0x10] ;  /* 0x00001004000479ee */ /* 0x010e680008240000 */
[----:B------:R-:W-:Y:S01]  /*8190*/  @P6 PRMT R21, R21, 0x654, R0 ;  /* 0x0000065415156816 */ /* 0x000fe20000000000 */
[C---:B-1----:R-:W-:Y:S01]  /*81a0*/  FMUL R0, R24.reuse, R4 ;  /* 0x0000000418007220 */ /* 0x042fe20000400000 */
[C---:B------:R-:W-:Y:S01]  /*81b0*/  FMUL R4, R24.reuse, R8 ;  /* 0x0000000818047220 */ /* 0x040fe20000400000 */
[C---:B------:R-:W-:Y:S01]  /*81c0*/  FMUL R8, R24.reuse, R12 ;  /* 0x0000000c18087220 */ /* 0x040fe20000400000 */
[C---:B------:R-:W-:Y:S01]  /*81d0*/  FMUL R12, R24.reuse, R16 ;  /* 0x00000010180c7220 */ /* 0x040fe20000400000 */
[----:B------:R-:W-:Y:S01]  /*81e0*/  LOP3.LUT R16, R45, 0xffffe000, RZ, 0xc0, !PT ;  /* 0xffffe0002d107812 */ /* 0x000fe200078ec0ff */
[C---:B------:R-:W-:Y:S01]  /*81f0*/  FMUL R2, R24.reuse, R5 ;  /* 0x0000000518027220 */ /* 0x040fe20000400000 */
[C---:B------:R-:W-:Y:S01]  /*8200*/  FMUL R3, R24.reuse, R6 ;  /* 0x0000000618037220 */ /* 0x040fe20000400000 */
[----:B------:R-:W-:Y:S01]  /*8210*/  FMUL R5, R24, R9 ;  /* 0x0000000918057220 */ /* 0x000fe20000400000 */
[----:B------:R-:W-:Y:S01]  /*8220*/  FFMA R28, R27, R20, R0 ;  /* 0x000000141b1c7223 */ /* 0x000fe20000000000 */
[----:B------:R-:W-:Y:S01]  /*8230*/  LOP3.LUT R0, R46, 0xffffe000, RZ, 0xc0, !PT ;  /* 0xffffe0002e007812 */ /* 0x000fe200078ec0ff */
[C---:B------:R-:W-:Y:S01]  /*8240*/  FMUL R6, R24.reuse, R10 ;  /* 0x0000000a18067220 */ /* 0x040fe20000400000 */
[C---:B------:R-:W-:Y:S01]  /*8250*/  FMUL R9, R24.reuse, R13 ;  /* 0x0000000d18097220 */ /* 0x040fe20000400000 */
[C---:B------:R-:W-:Y:S01]  /*8260*/  FMUL R10, R24.reuse, R14 ;  /* 0x0000000e180a7220 */ /* 0x040fe20000400000 */
[----:B------:R-:W-:Y:S01]  /*8270*/  F2FP.TF32.F32.PACK_B R28, R28 ;  /* 0x0000001cff1c723e */ /* 0x000fe200024050ff */
[C---:B------:R-:W-:Y:S01]  /*8280*/  FMUL R13, R24.reuse, R17 ;  /* 0x00000011180d7220 */ /* 0x040fe20000400000 */
[----:B------:R-:W-:Y:S01]  /*8290*/  LOP3.LUT R17, R47, 0xffffe000, RZ, 0xc0, !PT ;  /* 0xffffe0002f117812 */ /* 0x000fe200078ec0ff */
[----:B------:R-:W-:Y:S01]  /*82a0*/  FMUL R14, R24, R18 ;  /* 0x00000012180e7220 */ /* 0x000fe20000400000 */
[----:B------:R-:W-:Y:S01]  /*82b0*/  LOP3.LUT R18, R40, 0xffffe000, RZ, 0xc0, !PT ;  /* 0xffffe00028127812 */ /* 0x000fe200078ec0ff */
[----:B------:R-:W-:Y:S01]  /*82c0*/  FFMA R29, R27, R16, R2 ;  /* 0x000000101b1d7223 */ /* 0x000fe20000000002 */
[----:B------:R-:W-:Y:S01]  /*82d0*/  LOP3.LUT R2, R41, 0xffffe000, RZ, 0xc0, !PT ;  /* 0xffffe00029027812 */ /* 0x000fe200078ec0ff */
[----:B------:R-:W-:Y:S01]  /*82e0*/  FMUL R7, R24, R7 ;  /* 0x0000000718077220 */ /* 0x000fe20000400000 */
[----:B------:R-:W-:Y:S01]  /*82f0*/  LOP3.LUT R16, R33, 0xffffe000, RZ, 0xc0, !PT ;  /* 0xffffe00021107812 */ /* 0x000fe200078ec0ff */
[C---:B------:R-:W-:Y:S01]  /*8300*/  FFMA R30, R27.reuse, R0, R3 ;  /* 0x000000001b1e7223 */ /* 0x040fe20000000003 */
[----:B------:R-:W-:Y:S01]  /*8310*/  LOP3.LUT R0, R42, 0xffffe000, RZ, 0xc0, !PT ;  /* 0xffffe0002a007812 */ /* 0x000fe200078ec0ff */
[C---:B------:R-:W-:Y:S01]  /*8320*/  FFMA R31, R27.reuse, R17, R7 ;  /* 0x000000111b1f7223 */ /* 0x040fe20000000007 */
[----:B------:R-:W-:Y:S01]  /*8330*/  F2FP.TF32.F32.PACK_B R29, R29 ;  /* 0x0000001dff1d723e */ /* 0x000fe200024050ff */
[C---:B------:R-:W-:Y:S01]  /*8340*/  FFMA R4, R27.reuse, R18, R4 ;  /* 0x000000121b047223 */ /* 0x040fe20000000004 */
[----:B------:R-:W-:Y:S01]  /*8350*/  F2FP.TF32.F32.PACK_B R30, R30 ;  /* 0x0000001eff1e723e */ /* 0x000fe200024050ff */
[----:B------:R-:W-:Y:S01]  /*8360*/  FFMA R5, R27, R2, R5 ;  /* 0x000000021b057223 */ /* 0x000fe20000000005 */
[----:B------:R-:W-:Y:S01]  /*8370*/  LOP3.LUT R2, R43, 0xffffe000, RZ, 0xc0, !PT ;  /* 0xffffe0002b027812 */ /* 0x000fe200078ec0ff */
[----:B------:R-:W-:Y:S01]  /*8380*/  FMUL R11, R24, R11 ;  /* 0x0000000b180b7220 */ /* 0x000fe20000400000 */
[----:B------:R-:W-:Y:S01]  /*8390*/  F2FP.TF32.F32.PACK_B R31, R31 ;  /* 0x0000001fff1f723e */ /* 0x000fe200024050ff */
[C---:B------:R-:W-:Y:S01]  /*83a0*/  FFMA R6, R27.reuse, R0, R6 ;  /* 0x000000001b067223 */ /* 0x040fe20000000006 */
[----:B------:R-:W-:Y:S01]  /*83b0*/  LOP3.LUT R3, R32, 0xffffe000, RZ, 0xc0, !PT ;  /* 0xffffe00020037812 */ /* 0x000fe200078ec0ff */
[----:B------:R-:W-:Y:S01]  /*83c0*/  FFMA R7, R27, R2, R11 ;  /* 0x000000021b077223 */ /* 0x000fe2000000000b */
[----:B------:R-:W-:Y:S01]  /*83d0*/  F2FP.TF32.F32.PACK_B R4, R4 ;  /* 0x00000004ff04723e */ /* 0x000fe200024050ff */
[----:B------:R1:W-:Y:S01]  /*83e0*/  STS.128 [R68+0x2000], R28 ;  /* 0x0020001c44007388 */ /* 0x0003e20000000c00 */
[----:B------:R-:W-:Y:S01]  /*83f0*/  LOP3.LUT R0, R34, 0xffffe000, RZ, 0xc0, !PT ;  /* 0xffffe00022007812 */ /* 0x000fe200078ec0ff */
[----:B------:R-:W-:Y:S01]  /*8400*/  FMUL R15, R24, R15 ;  /* 0x0000000f180f7220 */ /* 0x000fe20000400000 */
[----:B------:R-:W-:Y:S01]  /*8410*/  LOP3.LUT R2, R35, 0xffffe000, RZ, 0xc0, !PT ;  /* 0xffffe00023027812 */ /* 0x000fe200078ec0ff */
[C---:B------:R-:W-:Y:S01]  /*8420*/  FFMA R8, R27.reuse, R3, R8 ;  /* 0x000000031b087223 */ /* 0x040fe20000000008 */
[----:B------:R-:W-:Y:S01]  /*8430*/  F2FP.TF32.F32.PACK_B R5, R5 ;  /* 0x00000005ff05723e */ /* 0x000fe200024050ff */
[C---:B------:R-:W-:Y:S01]  /*8440*/  FFMA R9, R27.reuse, R16, R9 ;  /* 0x000000101b097223 */ /* 0x040fe20000000009 */
[----:B------:R-:W-:Y:S01]  /*8450*/  F2FP.TF32.F32.PACK_B R6, R6 ;  /* 0x00000006ff06723e */ /* 0x000fe200024050ff */
[C---:B------:R-:W-:Y:S01]  /*8460*/  FFMA R10, R27.reuse, R0, R10 ;  /* 0x000000001b0a7223 */ /* 0x040fe2000000000a */
[----:B------:R-:W-:Y:S01]  /*8470*/  F2FP.TF32.F32.PACK_B R7, R7 ;  /* 0x00000007ff07723e */ /* 0x000fe200024050ff */
[----:B------:R-:W-:Y:S01]  /*8480*/  FFMA R11, R27, R2, R15 ;  /* 0x000000021b0b7223 */ /* 0x000fe2000000000f */
[----:B------:R-:W-:Y:S01]  /*8490*/  LOP3.LUT R0, R36, 0xffffe000, RZ, 0xc0, !PT ;  /* 0xffffe00024007812 */ /* 0x000fe200078ec0ff */
[----:B------:R-:W-:Y:S01]  /*84a0*/  FMUL R19, R24, R19 ;  /* 0x0000001318137220 */ /* 0x000fe20000400000 */
        /* <DEDUP_REMOVED lines=16> */
[----:B------:R-:W-:Y:S02]  /*85b0*/  F2FP.TF32.F32.PACK_B R15, R15 ;  /* 0x0000000fff0f723e */ /* 0x000fe400024050ff */
[----:B------:R-:W-:Y:S02]  /*85c0*/  LEA R0, R26, UR43, 0x3 ;  /* 0x0000002b1a007c11 */ /* 0x000fe4000f8e18ff */
[----:B------:R-:W-:Y:S01]  /*85d0*/  @P6 SHF.L.U32 R2, RZ, 0x1f, RZ ;  /* 0x0000001fff026819 */ /* 0x000fe200000006ff */
        /* <DEDUP_REMOVED lines=9> */
[----:B------:R-:W-:Y:S02]  /*8670*/  UIADD3 UR4, UP0, UPT, UR54, 0x680, URZ ;  /* 0x0000068036047890 */ /* 0x000fe4000ff1e0ff */
[----:B------:R-:W-:Y:S02]  /*8680*/  UIADD3 UR13, UPT, UPT, UR49, 0x10, URZ ;  /* 0x00000010310d7890 */ /* 0x000fe4000fffe0ff */
[----:B------:R-:W-:Y:S02]  /*8690*/  UIADD3 UR12, UPT, UPT, UR43, 0x2200, URZ ;  /* 0x000022002b0c7890 */ /* 0x000fe4000fffe0ff */
[----:B------:R-:W-:Y:S01]  /*86a0*/  UIADD3.X UR5, UPT, UPT, URZ, UR55, URZ, UP0, !UPT ;  /* 0x00000037ff057290 */ /* 0x000fe200087fe4ff */
[----:B------:R-:W-:Y:S01]  /*86b0*/  UMOV UR14, UR50 ;  /* 0x00000032000e7c82 */ /* 0x000fe20008000000 */
[----:B------:R-:W-:Y:S01]  /*86c0*/  UMOV UR15, UR36 ;  /* 0x00000024000f7c82 */ /* 0x000fe20008000000 */
[----:B------:R-:W-:Y:S02]  /*86d0*/  UIADD3 UR9, UPT, UPT, UR49, 0x90, URZ ;  /* 0x0000009031097890 */ /* 0x000fe4000fffe0ff */
[----:B------:R-:W-:Y:S01]  /*86e0*/  UIADD3 UR8, UPT, UPT, UR43, 0x3200, URZ ;  /* 0x000032002b087890 */ /* 0x000fe2000fffe0ff */
[----:B------:R-:W-:Y:S03]  /*86f0*/  UMOV UR10, UR50 ;  /* 0x00000032000a7c82 */ /* 0x000fe60008000000 */
[----:B------:R3:W-:Y:S01]  /*8700*/  UTMASTG.3D [UR12], [UR4] ;  /* 0x0000000c040073b5 */ /* 0x0007e20008010000 */
[----:B------:R-:W-:Y:S04]  /*8710*/  UMOV UR11, UR36 ;  /* 0x00000024000b7c82 */ /* 0x000fe80008000000 */
[----:B------:R3:W-:Y:S01]  /*8720*/  UTMASTG.3D [UR8], [UR4] ;  /* 0x00000008040073b5 */ /* 0x0007e20008010000 */
[----:B------:R0:W-:Y:S01]  /*8730*/  UTMACMDFLUSH ;  /* 0x00000000000079b7 */ /* 0x0001e20000000000 */
[----:B---3--:R-:W-:Y:S04]  /*8740*/  DEPBAR.LE SB0, 0x1 ;  /* 0x000080400000791a */ /* 0x008fe80000000000 */
.L_x_134:
[----:B------:R-:W-:Y:S05]  /*8750*/  BSYNC.RECONVERGENT B0 ;  /* 0x0000000000007941 */ /* 0x000fea0003800200 */
.L_x_133:
[----:B------:R-:W-:Y:S01]  /*8760*/  BAR.SYNC.DEFER_BLOCKING 0x1, 0x80 ;  /* 0x0042000000007b1d */ /* 0x000fe20000010000 */
[----:B------:R-:W-:Y:S04]  /*8770*/  UIADD3 UR4, UPT, UPT, UR47, 0x1, URZ ;  /* 0x000000012f047890 */ /* 0x000fe8000fffe0ff */
[----:B------:R-:W-:Y:S04]  /*8780*/  UISETP.NE.AND UP0, UPT, UR4, 0x4, UPT ;  /* 0x000000040400788c */ /* 0x000fe8000bf05270 */
[----:B------:R-:W-:Y:S01]  /*8790*/  USEL UR46, UR4, URZ, UP0 ;  /* 0x000000ff042e7287 */ /* 0x000fe20008000000 */
[----:B------:R3:W-:Y:S01]  /*87a0*/  @P6 SYNCS.ARRIVE.TRANS64.RED.A1T0 RZ, [R21+URZ], RZ ;  /* 0x000000ff15ff69a7 */ /* 0x0007e200081004ff */
[----:B------:R-:W-:Y:S01]  /*87b0*/  BSSY B1, `(.L_x_135) ;  /* 0x0000017000017945 */ /* 0x000fe20003800000 */
[----:B------:R-:W4:Y:S02]  /*87c0*/  @P6 SYNCS.PHASECHK.TRANS64.TRYWAIT P0, [R0+URZ+0x40], R2 ;  /* 0x00004002000065a7 */ /* 0x000f2400080011ff */
[----:B----4-:R-:W-:Y:S01]  /*87d0*/  @P6 SEL R75, RZ, 0x1, !P0 ;  /* 0x00000001ff4b6807 */ /* 0x010fe20004000000 */
[----:B---3--:R-:W-:Y:S06]  /*87e0*/  @!P6 BRA `(.L_x_136) ;  /* 0x00000000004ce947 */ /* 0x008fec0003800000 */
        /* <DEDUP_REMOVED lines=9> */
[----:B------:R-:W-:Y:S04]  /*8880*/  SHF.L.U32 R6, RZ, 0x1f, RZ ;  /* 0x0000001fff067819 */ /* 0x000fe800000006ff */
[----:B------:R-:W1:Y:S02]  /*8890*/  SYNCS.PHASECHK.TRANS64.TRYWAIT P0, [R0+URZ+0x40], R6 ;  /* 0x00004006000075a7 */ /* 0x000e6400080011ff */
[----:B-1----:R-:W-:Y:S05]  /*88a0*/  @!P0 BRA `(.L_x_139) ;  /* 0x0000004800c88947 */ /* 0x002fea0003800000 */
.L_x_138:
[----:B------:R-:W-:Y:S05]  /*88b0*/  BSYNC B0 ;  /* 0x0000000000007941 */ /* 0x000fea0003800000 */
.L_x_137:
[----:B------:R-:W-:Y:S02]  /*88c0*/  ISETP.NE.AND P0, PT, R76, RZ, PT ;  /* 0x000000ff4c00720c */ /* 0x000fe40003f05270 */
[----:B------:R-:W-:Y:S11]  /*88d0*/  IADD3 R26, PT, PT, R26, 0x1, RZ ;  /* 0x000000011a1a7810 */ /* 0x000ff60007ffe0ff */
[----:B------:R3:W4:Y:S04]  /*88e0*/  @P0 LDS.128 R44, [R5] ;  /* 0x00000000052c0984 */ /* 0x0007280000000c00 */
[----:B------:R3:W1:Y:S04]  /*88f0*/  @P0 LDS.128 R40, [R4+0x10] ;  /* 0x0000100004280984 */ /* 0x0006680000000c00 */
[----:B------:R3:W1:Y:S04]  /*8900*/  @P0 LDS.128 R32, [R3+0x20] ;  /* 0x0000200003200984 */ /* 0x0006680000000c00 */
[----:B------:R3:W1:Y:S02]  /*8910*/  @P0 LDS.128 R36, [R2+0x30] ;  /* 0x0000300002240984 */ /* 0x0006640000000c00 */
.L_x_136:
[----:B------:R-:W-:Y:S05]  /*8920*/  BSYNC B1 ;  /* 0x0000000000017941 */ /* 0x000fea0003800000 */
.L_x_135:
[----:B-1----:R-:W-:Y:S05]  /*8930*/  VIADD R0, R25, 0x20 ;  /* 0x0000002019007836 */ /* 0x002fea0000000000 */
[----:B------:R-:W-:Y:S04]  /*8940*/  SHF.R.U32.HI R0, RZ, 0x15, R0 ;  /* 0x00000015ff007819 */ /* 0x000fe80000011600 */
[----:B------:R-:W-:Y:S11]  /*8950*/  LOP3.LUT P0, RZ, R0, 0x3, R57, 0x48, !PT ;  /* 0x0000000300ff7812 */ /* 0x000ff60007804839 */
[----:B------:R-:W-:Y:S02]  /*8960*/  @!UPT UIADD3 URZ, UPT, UPT, URZ, URZ, URZ ;  /* 0x000000fffffff290 */ /* 0x000fe4000fffe0ff */
[----:B------:R-:W-:Y:S05]  /*8970*/  @!P0 BRA `(.L_x_140) ;  /* 0x0000000000408947 */ /* 0x000fea0003800000 */
[----:B------:R-:W1:Y:S01]  /*8980*/  LDCU.64 UR8, c[0x4][0x70] ;  /* 0x01000e00ff0877ac */ /* 0x000e620008000a00 */
[----:B---3--:R-:W-:Y:S01]  /*8990*/  MOV R3, 0x0 ;  /* 0x0000000000037802 */ /* 0x008fe20000000f00 */
[----:B------:R-:W-:Y:S02]  /*89a0*/  HFMA2 R12, -RZ, RZ, 0, 5.9604644775390625e-08 ;  /* 0x00000001ff0c7431 */ /* 0x000fe400000001ff */
[----:B------:R-:W-:Y:S02]  /*89b0*/  IMAD.MOV.U32 R8, RZ, RZ, 0x192 ;  /* 0x00000192ff087424 */ /* 0x000fe400078e00ff */
[----:B------:R-:W-:Y:S01]  /*89c0*/  IMAD.MOV.U32 R13, RZ, RZ, RZ ;  /* 0x000000ffff0d7224 */ /* 0x000fe200078e00ff */
[----:B------:R-:W3:Y:S01]  /*89d0*/  LDCU.64 UR6, c[0x4][0x78] ;  /* 0x01000f00ff0677ac */ /* 0x000ee20008000a00 */
[----:B------:R-:W2:Y:S01]  /*89e0*/  LDC.64 R2, c[0x4][R3] ;  /* 0x0100000003027b82 */ /* 0x000ea20000000a00 */
        /* <DEDUP_REMOVED lines=9> */
.L_x_140:
[----:B------:R-:W-:Y:S01]  /*8a80*/  ISETP.NE.AND P6, PT, R73, RZ, PT ;  /* 0x000000ff4900720c */ /* 0x000fe20003fc5270 */
[----:B------:R-:W-:Y:S05]  /*8a90*/  WARPSYNC.ALL ;  /* 0x0000000000007948 */ /* 0x000fea0003800000 */
[----:B------:R-:W-:Y:S01]  /*8aa0*/  R2UR UR4, R25 ;  /* 0x00000000190472ca */ /* 0x000fe200000e0000 */
[----:B------:R-:W-:Y:S01]  /*8ab0*/  IMAD.U32 R0, RZ, RZ, UR46 ;  /* 0x0000002eff007e24 */ /* 0x000fe2000f8e00ff */
[----:B----4-:R-:W-:Y:S01]  /*8ac0*/  LOP3.LUT R20, R44, 0xffffe000, RZ, 0xc0, !PT ;  /* 0xffffe0002c147812 */ /* 0x010fe200078ec0ff */
[----:B------:R-:W-:Y:S01]  /*8ad0*/  IMAD.U32 R21, RZ, RZ, UR53 ;  /* 0x00000035ff157e24 */ /* 0x000fe2000f8e00ff */
[----:B------:R-:W-:Y:S01]  /*8ae0*/  ISETP.NE.AND P0, PT, R70, RZ, PT ;  /* 0x000000ff4600720c */ /* 0x000fe20003f05270 */
[----:B------:R-:W-:Y:S02]  /*8af0*/  BSSY.RECONVERGENT B0, `(.L_x_141) ;  /* 0x0000060000007945 */ /* 0x000fe40003800200 */
[----:B------:R-:W-:Y:S05]  /*8b00*/  @P6 LEA R0, R0, UR43, 0x3 ;  /* 0x0000002b00006c11 */ /* 0x000fea000f8e18ff */
[----:B------:R-:W-:Y:S01]  /*8b10*/  @P6 VIADD R0, R0, 0x60 ;  /* 0x0000006000006836 */ /* 0x000fe20000000000 */
[----:B---3--:R-:W1:Y:S04]  /*8b20*/  LDTM.x16 R4, tmem[UR4+0x20] ;  /* 0x00002004000479ee */ /* 0x008e680008240000 */
        /* <DEDUP_REMOVED lines=92> */
.L_x_142:
[----:B------:R-:W-:Y:S05]  /*90f0*/  BSYNC.RECONVERGENT B0 ;  /* 0x0000000000007941 */ /* 0x000fea0003800200 */
.L_x_141:
[----:B------:R-:W-:Y:S01]  /*9100*/  BAR.SYNC.DEFER_BLOCKING 0x1, 0x80 ;  /* 0x0042000000007b1d */ /* 0x000fe20000010000 */
[----:B------:R-:W-:Y:S01]  /*9110*/  UIADD3 UR4, UPT, UPT, UR46, 0x1, URZ ;  /* 0x000000012e047890 */ /* 0x000fe2000fffe0ff */
[----:B------:R-:W-:Y:S03]  /*9120*/  HFMA2 R77, -RZ, RZ, 0, 0 ;  /* 0x00000000ff4d7431 */ /* 0x000fe600000001ff */
        /* <DEDUP_REMOVED lines=19> */
.L_x_146:
[----:B------:R-:W-:Y:S05]  /*9260*/  BSYNC B0 ;  /* 0x0000000000007941 */ /* 0x000fea0003800000 */
.L_x_145:
[----:B------:R-:W-:Y:S01]  /*9270*/  ISETP.NE.AND P0, PT, R76, RZ, PT ;  /* 0x000000ff4c00720c */ /* 0x000fe20003f05270 */
[----:B------:R-:W-:Y:S11]  /*9280*/  VIADD R26, R26, 0x1 ;  /* 0x000000011a1a7836 */ /* 0x000ff60000000000 */
[----:B------:R-:W-:Y:S01]  /*9290*/  @!UPT UIADD3 URZ, UPT, UPT, URZ, URZ, URZ ;  /* 0x000000fffffff290 */ /* 0x000fe2000fffe0ff */
[----:B------:R3:W4:Y:S04]  /*92a0*/  @P0 LDS.128 R44, [R5] ;  /* 0x00000000052c0984 */ /* 0x0007280000000c00 */
[----:B------:R3:W1:Y:S04]  /*92b0*/  @P0 LDS.128 R40, [R4+0x10] ;  /* 0x0000100004280984 */ /* 0x0006680000000c00 */
[----:B------:R3:W1:Y:S04]  /*92c0*/  @P0 LDS.128 R32, [R3+0x20] ;  /* 0x0000200003200984 */ /* 0x0006680000000c00 */
[----:B------:R3:W1:Y:S01]  /*92d0*/  @P0 LDS.128 R36, [R2+0x30] ;  /* 0x0000300002240984 */ /* 0x0006620000000c00 */
[C---:B------:R-:W-:Y:S04]  /*92e0*/  ISETP.NE.AND P0, PT, R26.reuse, 0x4, PT ;  /* 0x000000041a00780c */ /* 0x040fe80003f05270 */
[----:B------:R-:W-:Y:S02]  /*92f0*/  SEL R26, R26, RZ, P0 ;  /* 0x000000ff1a1a7207 */ /* 0x000fe40000000000 */
[----:B------:R-:W-:Y:S02]  /*9300*/  SEL R77, RZ, 0x1, P0 ;  /* 0x00000001ff4d7807 */ /* 0x000fe40000000000 */
.L_x_144:
[----:B------:R-:W-:Y:S05]  /*9310*/  BSYNC B1 ;  /* 0x0000000000017941 */ /* 0x000fea0003800000 */
.L_x_143:
        /* <DEDUP_REMOVED lines=21> */
.L_x_148:
        /* <DEDUP_REMOVED lines=79> */
[----:B------:R-:W-:Y:S01]  /*9960*/  @P6 SHF.L.U32 R2, R77, 0x1f, RZ ;  /* 0x0000001f4d026819 */ /* 0x000fe200000006ff */
        /* <DEDUP_REMOVED lines=23> */
.L_x_150:
[----:B------:R-:W-:Y:S05]  /*9ae0*/  BSYNC.RECONVERGENT B0 ;  /* 0x0000000000007941 */ /* 0x000fea0003800200 */
.L_x_149:
        /* <DEDUP_REMOVED lines=18> */
[----:B------:R-:W-:Y:S04]  /*9c10*/  SHF.L.U32 R6, R77, 0x1f, RZ ;  /* 0x0000001f4d067819 */ /* 0x000fe800000006ff */
[----:B------:R-:W1:Y:S02]  /*9c20*/  SYNCS.PHASECHK.TRANS64.TRYWAIT P0, [R0+URZ+0x40], R6 ;  /* 0x00004006000075a7 */ /* 0x000e6400080011ff */
[----:B-1----:R-:W-:Y:S05]  /*9c30*/  @!P0 BRA `(.L_x_155) ;  /* 0x00000038000c8947 */ /* 0x002fea0003800000 */
.L_x_154:
[----:B------:R-:W-:Y:S05]  /*9c40*/  BSYNC B0 ;  /* 0x0000000000007941 */ /* 0x000fea0003800000 */
.L_x_153:
[----:B------:R-:W-:Y:S01]  /*9c50*/  ISETP.NE.AND P0, PT, R76, RZ, PT ;  /* 0x000000ff4c00720c */ /* 0x000fe20003f05270 */
[----:B------:R-:W-:Y:S11]  /*9c60*/  VIADD R26, R26, 0x1 ;  /* 0x000000011a1a7836 */ /* 0x000ff60000000000 */
[----:B------:R-:W-:Y:S01]  /*9c70*/  @!UPT UIADD3 URZ, UPT, UPT, URZ, URZ, URZ ;  /* 0x000000fffffff290 */ /* 0x000fe2000fffe0ff */
[----:B------:R3:W4:Y:S04]  /*9c80*/  @P0 LDS.128 R44, [R5] ;  /* 0x00000000052c0984 */ /* 0x0007280000000c00 */
[----:B------:R3:W2:Y:S04]  /*9c90*/  @P0 LDS.128 R40, [R4+0x10] ;  /* 0x0000100004280984 */ /* 0x0006a80000000c00 */
[----:B------:R3:W2:Y:S04]  /*9ca0*/  @P0 LDS.128 R32, [R3+0x20] ;  /* 0x0000200003200984 */ /* 0x0006a80000000c00 */
[----:B------:R3:W2:Y:S01]  /*9cb0*/  @P0 LDS.128 R36, [R2+0x30] ;  /* 0x0000300002240984 */ /* 0x0006a20000000c00 */
[C---:B------:R-:W-:Y:S04]  /*9cc0*/  ISETP.NE.AND P0, PT, R26.reuse, 0x4, PT ;  /* 0x000000041a00780c */ /* 0x040fe80003f05270 */
[----:B-1----:R-:W-:Y:S02]  /*9cd0*/  SEL R0, RZ, 0x1, P0 ;  /* 0x00000001ff007807 */ /* 0x002fe40000000000 */
[----:B------:R-:W-:Y:S02]  /*9ce0*/  SEL R26, R26, RZ, P0 ;  /* 0x000000ff1a1a7207 */ /* 0x000fe40000000000 */
[----:B------:R-:W-:Y:S02]  /*9cf0*/  LOP3.LUT R77, R77, R0, RZ, 0x3c, !PT ;  /* 0x000000004d4d7212 */ /* 0x000fe400078e3cff */
.L_x_152:
[----:B------:R-:W-:Y:S05]  /*9d00*/  BSYNC B1 ;  /* 0x0000000000017941 */ /* 0x000fea0003800000 */
.L_x_151:
[----:B------:R-:W-:Y:S05]  /*9d10*/  VIADD R0, R25, 0x40 ;  /* 0x0000004019007836 */ /* 0x000fea0000000000 */
[----:B------:R-:W-:Y:S04]  /*9d20*/  SHF.R.U32.HI R0, RZ, 0x15, R0 ;  /* 0x00000015ff007819 */ /* 0x000fe80000011600 */
[----:B------:R-:W-:Y:S11]  /*9d30*/  LOP3.LUT P0, RZ, R0, 0x3, R57, 0x48, !PT ;  /* 0x0000000300ff7812 */ /* 0x000ff60007804839 */
[----:B------:R-:W-:Y:S02]  /*9d40*/  @!UPT UIADD3 URZ, UPT, UPT, URZ, URZ, URZ ;  /* 0x000000fffffff290 */ /* 0x000fe4000fffe0ff */
[----:B------:R-:W-:Y:S05]  /*9d50*/  @!P0 BRA `(.L_x_156) ;  /* 0x0000000000408947 */ /* 0x000fea0003800000 */
[----:B------:R-:W5:Y:S01]  /*9d60*/  LDCU.64 UR8, c[0x4][0x70] ;  /* 0x01000e00ff0877ac */ /* 0x000f620008000a00 */
[----:B---3--:R-:W-:Y:S01]  /*9d70*/  MOV R3, 0x0 ;  /* 0x0000000000037802 */ /* 0x008fe20000000f00 */
[----:B-1----:R-:W-:Y:S02]  /*9d80*/  HFMA2 R12, -RZ, RZ, 0, 5.9604644775390625e-08 ;  /* 0x00000001ff0c7431 */ /* 0x002fe400000001ff */
[----:B------:R-:W-:Y:S02]  /*9d90*/  IMAD.MOV.U32 R8, RZ, RZ, 0x192 ;  /* 0x00000192ff087424 */ /* 0x000fe400078e00ff */
[----:B------:R-:W-:Y:S01]  /*9da0*/  IMAD.MOV.U32 R13, RZ, RZ, RZ ;  /* 0x000000ffff0d7224 */ /* 0x000fe200078e00ff */
[----:B------:R-:W1:Y:S01]  /*9db0*/  LDCU.64 UR6, c[0x4][0x78] ;  /* 0x01000f00ff0677ac */ /* 0x000e620008000a00 */
[----:B------:R-:W3:Y:S01]  /*9dc0*/  LDC.64 R2, c[0x4][R3] ;  /* 0x0100000003027b82 */ /* 0x000ee20000000a00 */
[----:B------:R-:W2:Y:S01]  /*9dd0*/  LDCU.64 UR4, c[0x4][0x10] ;  /* 0x01000200ff0477ac */ /* 0x000ea20008000a00 */
[----:B-----5:R-:W-:Y:S01]  /*9de0*/  MOV R5, UR9 ;  /* 0x0000000900057c02 */ /* 0x020fe20008000f00 */
[----:B------:R-:W-:Y:S01]  /*9df0*/  IMAD.U32 R4, RZ, RZ, UR8 ;  /* 0x00000008ff047e24 */ /* 0x000fe2000f8e00ff */
[----:B-1----:R-:W-:Y:S01]  /*9e00*/  MOV R7, UR7 ;  /* 0x0000000700077c02 */ /* 0x002fe20008000f00 */
[----:B------:R-:W-:Y:S01]  /*9e10*/  IMAD.U32 R6, RZ, RZ, UR6 ;  /* 0x00000006ff067e24 */ /* 0x000fe2000f8e00ff */
[----:B--2---:R-:W-:Y:S01]  /*9e20*/  MOV R11, UR5 ;  /* 0x00000005000b7c02 */ /* 0x004fe20008000f00 */
[----:B------:R-:W-:Y:S02]  /*9e30*/  IMAD.U32 R10, RZ, RZ, UR4 ;  /* 0x00000004ff0a7e24 */ /* 0x000fe4000f8e00ff */
[----:B------:R-:W-:Y:S07]  /*9e40*/  LEPC R20, `(.L_x_156) ;  /* 0x000000001014794e */ /* 0x000fee0000000000 */
[----:B---34-:R-:W-:Y:S05]  /*9e50*/  CALL.ABS.NOINC R2 ;  /* 0x0000000002007343 */ /* 0x018fea0003c00000 */
.L_x_156:
        /* <DEDUP_REMOVED lines=10> */
[----:B-1-3--:R-:W1:Y:S04]  /*9f00*/  LDTM.x16 R4, tmem[UR4+0x40] ;  /* 0x00004004000479ee */ /* 0x00ae680008240000 */
        /* <DEDUP_REMOVED lines=18> */
[----:B--2---:R-:W-:Y:S01]  /*a030*/  LOP3.LUT R18, R40, 0xffffe000, RZ, 0xc0, !PT ;  /* 0xffffe00028127812 */ /* 0x004fe200078ec0ff */
        /* <DEDUP_REMOVED lines=18> */
[----:B------:R1:W-:Y:S01]  /*a160*/  STS.128 [R68], R28 ;  /* 0x0000001c44007388 */ /* 0x0003e20000000c00 */
        /* <DEDUP_REMOVED lines=37> */
[----:B--2---:R-:W2:Y:S02]  /*a3c0*/  FENCE.VIEW.ASYNC.S ;  /* 0x00000000000073c6 */ /* 0x004ea40000000000 */
[----:B--2---:R-:W-:Y:S06]  /*a3d0*/  BAR.SYNC.DEFER_BLOCKING 0x1, 0x80 ;  /* 0x0042000000007b1d */ /* 0x004fec0000010000 */
[----:B------:R-:W-:Y:S05]  /*a3e0*/  @P0 BRA `(.L_x_158) ;  /* 0x0000000000400947 */ /* 0x000fea0003800000 */
[----:B------:R-:W-:Y:S02]  /*a3f0*/  UIADD3 UR4, UPT, UPT, UR43, 0x200, URZ ;  /* 0x000002002b047890 */ /* 0x000fe4000fffe0ff */
[----:B------:R-:W-:Y:S01]  /*a400*/  UIADD3 UR9, UPT, UPT, UR49, 0x40, URZ ;  /* 0x0000004031097890 */ /* 0x000fe2000fffe0ff */
[----:B------:R-:W-:Y:S01]  /*a410*/  UMOV UR10, UR50 ;  /* 0x00000032000a7c82 */ /* 0x000fe20008000000 */
[----:B------:R-:W-:Y:S02]  /*a420*/  UMOV UR11, UR36 ;  /* 0x00000024000b7c82 */ /* 0x000fe40008000000 */
[----:B------:R-:W-:Y:S01]  /*a430*/  MOV R60, UR4 ;  /* 0x00000004003c7c02 */ /* 0x000fe20008000f00 */
[----:B------:R-:W-:Y:S02]  /*a440*/  UIADD3 UR4, UP0, UPT, UR54, 0x680, URZ ;  /* 0x0000068036047890 */ /* 0x000fe4000ff1e0ff */
[----:B------:R-:W-:Y:S01]  /*a450*/  UIADD3 UR13, UPT, UPT, UR49, 0xc0, URZ ;  /* 0x000000c0310d7890 */ /* 0x000fe2000fffe0ff */
[----:B------:R-:W-:Y:S01]  /*a460*/  R2UR UR8, R60 ;  /* 0x000000003c0872ca */ /* 0x000fe200000e0000 */
[----:B------:R-:W-:Y:S02]  /*a470*/  UIADD3.X UR5, UPT, UPT, URZ, UR55, URZ, UP0, !UPT ;  /* 0x00000037ff057290 */ /* 0x000fe400087fe4ff */
[----:B------:R-:W-:Y:S01]  /*a480*/  UIADD3 UR12, UPT, UPT, UR43, 0x1200, URZ ;  /* 0x000012002b0c7890 */ /* 0x000fe2000fffe0ff */
[----:B------:R-:W-:Y:S01]  /*a490*/  UMOV UR14, UR50 ;  /* 0x00000032000e7c82 */ /* 0x000fe20008000000 */
[----:B------:R-:W-:Y:S08]  /*a4a0*/  UMOV UR15, UR36 ;  /* 0x00000024000f7c82 */ /* 0x000ff00008000000 */
[----:B------:R2:W-:Y:S01]  /*a4b0*/  UTMASTG.3D [UR8], [UR4] ;  /* 0x00000008040073b5 */ /* 0x0005e20008010000 */
[----:B------:R2:W-:Y:S01]  /*a4c0*/  UTMASTG.3D [UR12], [UR4] ;  /* 0x0000000c040073b5 */ /* 0x0005e20008010000 */
[----:B------:R0:W-:Y:S01]  /*a4d0*/  UTMACMDFLUSH ;  /* 0x00000000000079b7 */ /* 0x0001e20000000000 */
[----:B--2---:R-:W-:Y:S04]  /*a4e0*/  DEPBAR.LE SB0, 0x1 ;  /* 0x000080400000791a */ /* 0x004fe80000000000 */
.L_x_158:
[----:B------:R-:W-:Y:S05]  /*a4f0*/  BSYNC.RECONVERGENT B0 ;  /* 0x0000000000007941 */ /* 0x000fea0003800200 */
.L_x_157:
[----:B------:R-:W-:Y:S01]  /*a500*/  BAR.SYNC.DEFER_BLOCKING 0x1, 0x80 ;  /* 0x0042000000007b1d */ /* 0x000fe20000010000 */
[----:B------:R-:W-:Y:S04]  /*a510*/  UIADD3 UR4, UPT, UPT, UR47, 0x1, URZ ;  /* 0x000000012f047890 */ /* 0x000fe8000fffe0ff */
[----:B------:R-:W-:Y:S04]  /*a520*/  UISETP.NE.AND UP0, UPT, UR4, 0x4, UPT ;  /* 0x000000040400788c */ /* 0x000fe8000bf05270 */
[----:B------:R-:W-:Y:S01]  /*a530*/  USEL UR46, UR4, URZ, UP0 ;  /* 0x000000ff042e7287 */ /* 0x000fe20008000000 */
[----:B------:R2:W-:Y:S01]  /*a540*/  @P6 SYNCS.ARRIVE.TRANS64.RED.A1T0 RZ, [R21+URZ], RZ ;  /* 0x000000ff15ff69a7 */ /* 0x0005e200081004ff */
[----:B------:R-:W-:Y:S01]  /*a550*/  BSSY B1, `(.L_x_159) ;  /* 0x000001c000017945 */ /* 0x000fe20003800000 */
[----:B------:R-:W3:Y:S02]  /*a560*/  @P6 SYNCS.PHASECHK.TRANS64.TRYWAIT P0, [R0+URZ+0x40], R2 ;  /* 0x00004002000065a7 */ /* 0x000ee400080011ff */
[----:B---3--:R-:W-:Y:S01]  /*a570*/  @P6 SEL R75, RZ, 0x1, !P0 ;  /* 0x00000001ff4b6807 */ /* 0x008fe20004000000 */
[----:B--2---:R-:W-:Y:S06]  /*a580*/  @!P6 BRA `(.L_x_160) ;  /* 0x000000000060e947 */ /* 0x004fec0003800000 */
        /* <DEDUP_REMOVED lines=12> */
.L_x_162:
[----:B------:R-:W-:Y:S05]  /*a650*/  BSYNC B0 ;  /* 0x0000000000007941 */ /* 0x000fea0003800000 */
.L_x_161:
[----:B------:R-:W-:Y:S01]  /*a660*/  ISETP.NE.AND P0, PT, R76, RZ, PT ;  /* 0x000000ff4c00720c */ /* 0x000fe20003f05270 */
[----:B------:R-:W-:Y:S11]  /*a670*/  VIADD R26, R26, 0x1 ;  /* 0x000000011a1a7836 */ /* 0x000ff60000000000 */
[----:B------:R-:W-:Y:S01]  /*a680*/  @!UPT UIADD3 URZ, UPT, UPT, URZ, URZ, URZ ;  /* 0x000000fffffff290 */ /* 0x000fe2000fffe0ff */
[----:B------:R2:W3:Y:S04]  /*a690*/  @P0 LDS.128 R44, [R5] ;  /* 0x00000000052c0984 */ /* 0x0004e80000000c00 */
[----:B------:R2:W4:Y:S04]  /*a6a0*/  @P0 LDS.128 R40, [R4+0x10] ;  /* 0x0000100004280984 */ /* 0x0005280000000c00 */
[----:B------:R2:W2:Y:S04]  /*a6b0*/  @P0 LDS.128 R32, [R3+0x20] ;  /* 0x0000200003200984 */ /* 0x0004a80000000c00 */
[----:B------:R2:W2:Y:S01]  /*a6c0*/  @P0 LDS.128 R36, [R2+0x30] ;  /* 0x0000300002240984 */ /* 0x0004a20000000c00 */
[C---:B------:R-:W-:Y:S04]  /*a6d0*/  ISETP.NE.AND P0, PT, R26.reuse, 0x4, PT ;  /* 0x000000041a00780c */ /* 0x040fe80003f05270 */
[----:B-1----:R-:W-:Y:S02]  /*a6e0*/  SEL R0, RZ, 0x1, P0 ;  /* 0x00000001ff007807 */ /* 0x002fe40000000000 */
[----:B------:R-:W-:Y:S02]  /*a6f0*/  SEL R26, R26, RZ, P0 ;  /* 0x000000ff1a1a7207 */ /* 0x000fe40000000000 */
[----:B------:R-:W-:Y:S02]  /*a700*/  LOP3.LUT R77, R77, R0, RZ, 0x3c, !PT ;  /* 0x000000004d4d7212 */ /* 0x000fe400078e3cff */
.L_x_160:
[----:B------:R-:W-:Y:S05]  /*a710*/  BSYNC B1 ;  /* 0x0000000000017941 */ /* 0x000fea0003800000 */
.L_x_159:
[----:B------:R-:W-:Y:S05]  /*a720*/  VIADD R0, R25, 0x50 ;  /* 0x0000005019007836 */ /* 0x000fea0000000000 */
[----:B------:R-:W-:Y:S04]  /*a730*/  SHF.R.U32.HI R0, RZ, 0x15, R0 ;  /* 0x00000015ff007819 */ /* 0x000fe80000011600 */
[----:B------:R-:W-:Y:S11]  /*a740*/  LOP3.LUT P0, RZ, R0, 0x3, R57, 0x48, !PT ;  /* 0x0000000300ff7812 */ /* 0x000ff60007804839 */
[----:B------:R-:W-:Y:S02]  /*a750*/  @!UPT UIADD3 URZ, UPT, UPT, URZ, URZ, URZ ;  /* 0x000000fffffff290 */ /* 0x000fe4000fffe0ff */
[----:B------:R-:W-:Y:S05]  /*a760*/  @!P0 BRA `(.L_x_164) ;  /* 0x0000000000408947 */ /* 0x000fea0003800000 */
[----:B------:R-:W5:Y:S01]  /*a770*/  LDCU.64 UR8, c[0x4][0x70] ;  /* 0x01000e00ff0877ac */ /* 0x000f620008000a00 */
[----:B--2---:R-:W-:Y:S01]  /*a780*/  MOV R3, 0x0 ;  /* 0x0000000000037802 */ /* 0x004fe20000000f00 */
[----:B-1----:R-:W-:Y:S02]  /*a790*/  HFMA2 R12, -RZ, RZ, 0, 5.9604644775390625e-08 ;  /* 0x00000001ff0c7431 */ /* 0x002fe400000001ff */
[----:B------:R-:W-:Y:S02]  /*a7a0*/  IMAD.MOV.U32 R8, RZ, RZ, 0x192 ;  /* 0x00000192ff087424 */ /* 0x000fe400078e00ff */
[----:B------:R-:W-:Y:S01]  /*a7b0*/  IMAD.MOV.U32 R13, RZ, RZ, RZ ;  /* 0x000000ffff0d7224 */ /* 0x000fe200078e00ff */
[----:B------:R-:W1:Y:S01]  /*a7c0*/  LDCU.64 UR6, c[0x4][0x78] ;  /* 0x01000f00ff0677ac */ /* 0x000e620008000a00 */
[----:B------:R-:W2:Y:S01]  /*a7d0*/  LDC.64 R2, c[0x4][R3] ;  /* 0x0100000003027b82 */ /* 0x000ea20000000a00 */
[----:B------:R-:W3:Y:S01]  /*a7e0*/  LDCU.64 UR4, c[0x4][0x10] ;  /* 0x01000200ff0477ac */ /* 0x000ee20008000a00 */
[----:B-----5:R-:W-:Y:S01]  /*a7f0*/  MOV R5, UR9 ;  /* 0x0000000900057c02 */ /* 0x020fe20008000f00 */
[----:B------:R-:W-:Y:S01]  /*a800*/  IMAD.U32 R4, RZ, RZ, UR8 ;  /* 0x00000008ff047e24 */ /* 0x000fe2000f8e00ff */
[----:B-1----:R-:W-:Y:S01]  /*a810*/  MOV R7, UR7 ;  /* 0x0000000700077c02 */ /* 0x002fe20008000f00 */
[----:B------:R-:W-:Y:S01]  /*a820*/  IMAD.U32 R6, RZ, RZ, UR6 ;  /* 0x00000006ff067e24 */ /* 0x000fe2000f8e00ff */
[----:B---3--:R-:W-:Y:S01]  /*a830*/  MOV R11, UR5 ;  /* 0x00000005000b7c02 */ /* 0x008fe20008000f00 */
[----:B------:R-:W-:Y:S02]  /*a840*/  IMAD.U32 R10, RZ, RZ, UR4 ;  /* 0x00000004ff0a7e24 */ /* 0x000fe4000f8e00ff */
[----:B------:R-:W-:Y:S07]  /*a850*/  LEPC R20, `(.L_x_164) ;  /* 0x000000001014794e */ /* 0x000fee0000000000 */
[----:B--2-4-:R-:W-:Y:S05]  /*a860*/  CALL.ABS.NOINC R2 ;  /* 0x0000000002007343 */ /* 0x014fea0003c00000 */
.L_x_164:
[----:B------:R-:W-:Y:S01]  /*a870*/  ISETP.NE.AND P6, PT, R73, RZ, PT ;  /* 0x000000ff4900720c */ /* 0x000fe20003fc5270 */
[----:B------:R-:W-:Y:S05]  /*a880*/  WARPSYNC.ALL ;  /* 0x0000000000007948 */ /* 0x000fea0003800000 */
[----:B------:R-:W-:Y:S01]  /*a890*/  R2UR UR4, R25 ;  /* 0x00000000190472ca */ /* 0x000fe200000e0000 */
[----:B------:R-:W-:Y:S01]  /*a8a0*/  IMAD.U32 R0, RZ, RZ, UR46 ;  /* 0x0000002eff007e24 */ /* 0x000fe2000f8e00ff */
[----:B---3--:R-:W-:Y:S01]  /*a8b0*/  LOP3.LUT R20, R44, 0xffffe000, RZ, 0xc0, !PT ;  /* 0xffffe0002c147812 */ /* 0x008fe200078ec0ff */
[----:B------:R-:W-:Y:S01]  /*a8c0*/  IMAD.U32 R21, RZ, RZ, UR53 ;  /* 0x00000035ff157e24 */ /* 0x000fe2000f8e00ff */
[----:B------:R-:W-:Y:S01]  /*a8d0*/  ISETP.NE.AND P0, PT, R70, RZ, PT ;  /* 0x000000ff4600720c */ /* 0x000fe20003f05270 */
[----:B------:R-:W-:Y:S02]  /*a8e0*/  BSSY.RECONVERGENT B0, `(.L_x_165) ;  /* 0x0000060000007945 */ /* 0x000fe40003800200 */
[----:B------:R-:W-:Y:S05]  /*a8f0*/  @P6 LEA R0, R0, UR43, 0x3 ;  /* 0x0000002b00006c11 */ /* 0x000fea000f8e18ff */
[----:B------:R-:W-:Y:S01]  /*a900*/  @P6 VIADD R0, R0, 0x60 ;  /* 0x0000006000006836 */ /* 0x000fe20000000000 */
[----:B-12---:R-:W1:Y:S04]  /*a910*/  LDTM.x16 R4, tmem[UR4+0x50] ;  /* 0x00005004000479ee */ /* 0x006e680008240000 */
        /* <DEDUP_REMOVED lines=18> */
[----:B----4-:R-:W-:Y:S01]  /*aa40*/  LOP3.LUT R18, R40, 0xffffe000, RZ, 0xc0, !PT ;  /* 0xffffe00028127812 */ /* 0x010fe200078ec0ff */
        /* <DEDUP_REMOVED lines=72> */
[----:B--2---:R-:W-:Y:S04]  /*aed0*/  DEPBAR.LE SB0, 0x1 ;  /* 0x000080400000791a */ /* 0x004fe80000000000 */
.L_x_166:
[----:B------:R-:W-:Y:S05]  /*aee0*/  BSYNC.RECONVERGENT B0 ;  /* 0x0000000000007941 */ /* 0x000fea0003800200 */
.L_x_165:
        /* <DEDUP_REMOVED lines=21> */
.L_x_170:
[----:B------:R-:W-:Y:S05]  /*b040*/  BSYNC B0 ;  /* 0x0000000000007941 */ /* 0x000fea0003800000 */
.L_x_169:
        /* <DEDUP_REMOVED lines=11> */
.L_x_168:
[----:B------:R-:W-:Y:S05]  /*b100*/  BSYNC B1 ;  /* 0x0000000000017941 */ /* 0x000fea0003800000 */
.L_x_167:
        /* <DEDUP_REMOVED lines=21> */
.L_x_172:
        /* <DEDUP_REMOVED lines=103> */
.L_x_174:
[----:B------:R-:W-:Y:S05]  /*b8d0*/  BSYNC.RECONVERGENT B0 ;  /* 0x0000000000007941 */ /* 0x000fea0003800200 */
.L_x_173:
        /* <DEDUP_REMOVED lines=21> */
.L_x_178:
[----:B------:R-:W-:Y:S05]  /*ba30*/  BSYNC B0 ;  /* 0x0000000000007941 */ /* 0x000fea0003800000 */
.L_x_177:
[----:B------:R-:W-:Y:S11]  /*ba40*/  ISETP.NE.AND P0, PT, R76, RZ, PT ;  /* 0x000000ff4c00720c */ /* 0x000ff60003f05270 */
[----:B------:R-:W-:Y:S02]  /*ba50*/  @!UPT UIADD3 URZ, UPT, UPT, URZ, URZ, URZ ;  /* 0x000000fffffff290 */ /* 0x000fe4000fffe0ff */
[----:B------:R2:W3:Y:S04]  /*ba60*/  @P0 LDS.128 R44, [R4] ;  /* 0x00000000042c0984 */ /* 0x0004e80000000c00 */
[----:B------:R2:W4:Y:S04]  /*ba70*/  @P0 LDS.128 R40, [R3+0x10] ;  /* 0x0000100003280984 */ /* 0x0005280000000c00 */
[----:B------:R2:W1:Y:S04]  /*ba80*/  @P0 LDS.128 R32, [R2+0x20] ;  /* 0x0000200002200984 */ /* 0x0004680000000c00 */
[----:B------:R2:W1:Y:S02]  /*ba90*/  @P0 LDS.128 R36, [R26+0x30] ;  /* 0x000030001a240984 */ /* 0x0004640000000c00 */
.L_x_176:
[----:B------:R-:W-:Y:S05]  /*baa0*/  BSYNC B1 ;  /* 0x0000000000017941 */ /* 0x000fea0003800000 */
.L_x_175:
[----:B-1----:R-:W-:Y:S05]  /*bab0*/  VIADD R0, R25, 0x70 ;  /* 0x0000007019007836 */ /* 0x002fea0000000000 */
[----:B------:R-:W-:Y:S04]  /*bac0*/  SHF.R.U32.HI R0, RZ, 0x15, R0 ;  /* 0x00000015ff007819 */ /* 0x000fe80000011600 */
[----:B------:R-:W-:Y:S11]  /*bad0*/  LOP3.LUT P0, RZ, R0, 0x3, R57, 0x48, !PT ;  /* 0x0000000300ff7812 */ /* 0x000ff60007804839 */
[----:B------:R-:W-:Y:S02]  /*bae0*/  @!UPT UIADD3 URZ, UPT, UPT, URZ, URZ, URZ ;  /* 0x000000fffffff290 */ /* 0x000fe4000fffe0ff */
[----:B------:R-:W-:Y:S05]  /*baf0*/  @!P0 BRA `(.L_x_180) ;  /* 0x0000000000408947 */ /* 0x000fea0003800000 */
[----:B------:R-:W1:Y:S01]  /*bb00*/  LDCU.64 UR8, c[0x4][0x70] ;  /* 0x01000e00ff0877ac */ /* 0x000e620008000a00 */
[----:B--2---:R-:W-:Y:S01]  /*bb10*/  MOV R3, 0x0 ;  /* 0x0000000000037802 */ /* 0x004fe20000000f00 */
[----:B------:R-:W-:Y:S02]  /*bb20*/  HFMA2 R12, -RZ, RZ, 0, 5.9604644775390625e-08 ;  /* 0x00000001ff0c7431 */ /* 0x000fe400000001ff */
[----:B------:R-:W-:Y:S02]  /*bb30*/  IMAD.MOV.U32 R8, RZ, RZ, 0x192 ;  /* 0x00000192ff087424 */ /* 0x000fe400078e00ff */
[----:B------:R-:W-:Y:S01]  /*bb40*/  IMAD.MOV.U32 R13, RZ, RZ, RZ ;  /* 0x000000ffff0d7224 */ /* 0x000fe200078e00ff */
[----:B------:R-:W2:Y:S01]  /*bb50*/  LDCU.64 UR6, c[0x4][0x78] ;  /* 0x01000f00ff0677ac */ /* 0x000ea20008000a00 */
[----:B------:R-:W3:Y:S01]  /*bb60*/  LDC.64 R2, c[0x4][R3] ;  /* 0x0100000003027b82 */ /* 0x000ee20000000a00 */
[----:B------:R-:W5:Y:S01]  /*bb70*/  LDCU.64 UR4, c[0x4][0x10] ;  /* 0x01000200ff0477ac */ /* 0x000f620008000a00 */
[----:B-1----:R-:W-:Y:S01]  /*bb80*/  MOV R5, UR9 ;  /* 0x0000000900057c02 */ /* 0x002fe20008000f00 */
[----:B------:R-:W-:Y:S01]  /*bb90*/  IMAD.U32 R4, RZ, RZ, UR8 ;  /* 0x00000008ff047e24 */ /* 0x000fe2000f8e00ff */
[----:B--2---:R-:W-:Y:S01]  /*bba0*/  MOV R7, UR7 ;  /* 0x0000000700077c02 */ /* 0x004fe20008000f00 */
[----:B------:R-:W-:Y:S01]  /*bbb0*/  IMAD.U32 R6, RZ, RZ, UR6 ;  /* 0x00000006ff067e24 */ /* 0x000fe2000f8e00ff */
[----:B-----5:R-:W-:Y:S01]  /*bbc0*/  MOV R11, UR5 ;  /* 0x00000005000b7c02 */ /* 0x020fe20008000f00 */
[----:B------:R-:W-:Y:S02]  /*bbd0*/  IMAD.U32 R10, RZ, RZ, UR4 ;  /* 0x00000004ff0a7e24 */ /* 0x000fe4000f8e00ff */
[----:B------:R-:W-:Y:S07]  /*bbe0*/  LEPC R20, `(.L_x_180) ;  /* 0x000000001014794e */ /* 0x000fee0000000000 */
[----:B---34-:R-:W-:Y:S05]  /*bbf0*/  CALL.ABS.NOINC R2 ;  /* 0x0000000002007343 */ /* 0x018fea0003c00000 */
.L_x_180:
[----:B------:R-:W-:Y:S01]  /*bc00*/  ISETP.NE.AND P0, PT, R70, RZ, PT ;  /* 0x000000ff4600720c */ /* 0x000fe20003f05270 */
[----:B------:R-:W-:Y:S05]  /*bc10*/  WARPSYNC.ALL ;  /* 0x0000000000007948 */ /* 0x000fea0003800000 */
[----:B------:R-:W-:Y:S01]  /*bc20*/  R2UR UR4, R25 ;  /* 0x00000000190472ca */ /* 0x000fe200000e0000 */
[----:B------:R-:W-:Y:S01]  /*bc30*/  VIADD R74, R74, 0xd0 ;  /* 0x000000d04a4a7836 */ /* 0x000fe20000000000 */
[----:B---3--:R-:W-:Y:S01]  /*bc40*/  LOP3.LUT R0, R44, 0xffffe000, RZ, 0xc0, !PT ;  /* 0xffffe0002c007812 */ /* 0x008fe200078ec0ff */
[----:B------:R-:W-:Y:S01]  /*bc50*/  BSSY.RECONVERGENT B0, `(.L_x_181) ;  /* 0x000005e000007945 */ /* 0x000fe20003800200 */
[----:B--2---:R-:W-:Y:S02]  /*bc60*/  LOP3.LUT R2, R45, 0xffffe000, RZ, 0xc0, !PT ;  /* 0xffffe0002d027812 */ /* 0x004fe400078ec0ff */
[----:B------:R-:W-:Y:S02]  /*bc70*/  LOP3.LUT R3, R46, 0xffffe000, RZ, 0xc0, !PT ;  /* 0xffffe0002e037812 */ /* 0x000fe400078ec0ff */
[----:B------:R-:W-:Y:S02]  /*bc80*/  LOP3.LUT R20, R47, 0xffffe000, RZ, 0xc0, !PT ;  /* 0xffffe0002f147812 */ /* 0x000fe400078ec0ff */
[----:B----4-:R-:W-:Y:S02]  /*bc90*/  LOP3.LUT R21, R40, 0xffffe000, RZ, 0xc0, !PT ;  /* 0xffffe00028157812 */ /* 0x010fe400078ec0ff */
[----:B------:R-:W-:Y:S01]  /*bca0*/  LOP3.LUT R25, R41, 0xffffe000, RZ, 0xc0, !PT ;  /* 0xffffe00029197812 */ /* 0x000fe200078ec0ff */
[----:B------:R-:W1:Y:S01]  /*bcb0*/  LDTM.x16 R4, tmem[UR4+0x70] ;  /* 0x00007004000479ee */ /* 0x000e620008240000 */
[----:B------:R-:W-:Y:S01]  /*bcc0*/  LOP3.LUT R26, R42, 0xffffe000, RZ, 0xc0, !PT ;  /* 0xffffe0002a1a7812 */ /* 0x000fe200078ec0ff */
[----:B------:R-:W-:Y:S01]  /*bcd0*/  NOP ;  /* 0x0000000000007918 */ /* 0x000fe20000000000 */
[----:B------:R-:W-:Y:S02]  /*bce0*/  LOP3.LUT R28, R43, 0xffffe000, RZ, 0xc0, !PT ;  /* 0xffffe0002b1c7812 */ /* 0x000fe400078ec0ff */
[----:B------:R-:W-:Y:S02]  /*bcf0*/  LOP3.LUT R74, R74, 0xfefffff8, RZ, 0xc0, !PT ;  /* 0xfefffff84a4a7812 */ /* 0x000fe400078ec0ff */
[----:B------:R-:W-:Y:S02]  /*bd00*/  LOP3.LUT R29, R32, 0xffffe000, RZ, 0xc0, !PT ;  /* 0xffffe000201d7812 */ /* 0x000fe400078ec0ff */
[----:B------:R-:W-:Y:S01]  /*bd10*/  LOP3.LUT R30, R33, 0xffffe000, RZ, 0xc0, !PT ;  /* 0xffffe000211e7812 */ /* 0x000fe200078ec0ff */
[----:B-1----:R1:W-:Y:S01]  /*bd20*/  SYNCS.ARRIVE.TRANS64.RED.A1T0 RZ, [R74+URZ], RZ ;  /* 0x000000ff4aff79a7 */ /* 0x0023e200081004ff */
[----:B------:R-:W-:Y:S02]  /*bd30*/  LOP3.LUT R31, R34, 0xffffe000, RZ, 0xc0, !PT ;  /* 0xffffe000221f7812 */ /* 0x000fe400078ec0ff */
[----:B------:R-:W-:Y:S02]  /*bd40*/  LOP3.LUT R32, R35, 0xffffe000, RZ, 0xc0, !PT ;  /* 0xffffe00023207812 */ /* 0x000fe400078ec0ff */
[----:B------:R-:W-:Y:S02]  /*bd50*/  LOP3.LUT R33, R36, 0xffffe000, RZ, 0xc0, !PT ;  /* 0xffffe00024217812 */ /* 0x000fe400078ec0ff */
[----:B------:R-:W-:Y:S02]  /*bd60*/  LOP3.LUT R34, R37, 0xffffe000, RZ, 0xc0, !PT ;  /* 0xffffe00025227812 */ /* 0x000fe400078ec0ff */
[----:B------:R-:W-:Y:S02]  /*bd70*/  LOP3.LUT R35, R38, 0xffffe000, RZ, 0xc0, !PT ;  /* 0xffffe00026237812 */ /* 0x000fe400078ec0ff */
[----:B------:R-:W-:Y:S01]  /*bd80*/  LOP3.LUT R36, R39, 0xffffe000, RZ, 0xc0, !PT ;  /* 0xffffe00027247812 */ /* 0x000fe200078ec0ff */
[C---:B------:R-:W-:Y:S01]  /*bd90*/  FMUL R4, R24.reuse, R4 ;  /* 0x0000000418047220 */ /* 0x040fe20000400000 */
[C---:B------:R-:W-:Y:S01]  /*bda0*/  FMUL R5, R24.reuse, R5 ;  /* 0x0000000518057220 */ /* 0x040fe20000400000 */
[C---:B------:R-:W-:Y:S01]  /*bdb0*/  FMUL R6, R24.reuse, R6 ;  /* 0x0000000618067220 */ /* 0x040fe20000400000 */
[C---:B------:R-:W-:Y:S01]  /*bdc0*/  FMUL R7, R24.reuse, R7 ;  /* 0x0000000718077220 */ /* 0x040fe20000400000 */
[C---:B------:R-:W-:Y:S01]  /*bdd0*/  FFMA R4, R27.reuse, R0, R4 ;  /* 0x000000001b047223 */ /* 0x040fe20000000004 */
[C---:B------:R-:W-:Y:S01]  /*bde0*/  FFMA R5, R27.reuse, R2, R5 ;  /* 0x000000021b057223 */ /* 0x040fe20000000005 */
[C---:B------:R-:W-:Y:S01]  /*bdf0*/  FFMA R6, R27.reuse, R3, R6 ;  /* 0x000000031b067223 */ /* 0x040fe20000000006 */
[C---:B------:R-:W-:Y:S01]  /*be00*/  FFMA R7, R27.reuse, R20, R7 ;  /* 0x000000141b077223 */ /* 0x040fe20000000007 */
[C---:B------:R-:W-:Y:S01]  /*be10*/  FMUL R8, R24.reuse, R8 ;  /* 0x0000000818087220 */ /* 0x040fe20000400000 */
[C---:B------:R-:W-:Y:S01]  /*be20*/  FMUL R9, R24.reuse, R9 ;  /* 0x0000000918097220 */ /* 0x040fe20000400000 */
[C---:B------:R-:W-:Y:S01]  /*be30*/  FMUL R10, R24.reuse, R10 ;  /* 0x0000000a180a7220 */ /* 0x040fe20000400000 */
[C---:B------:R-:W-:Y:S01]  /*be40*/  FMUL R11, R24.reuse, R11 ;  /* 0x0000000b180b7220 */ /* 0x040fe20000400000 */
[----:B------:R-:W-:Y:S01]  /*be50*/  F2FP.TF32.F32.PACK_B R4, R4 ;  /* 0x00000004ff04723e */ /* 0x000fe200024050ff */
[C---:B------:R-:W-:Y:S01]  /*be60*/  FFMA R8, R27.reuse, R21, R8 ;  /* 0x000000151b087223 */ /* 0x040fe20000000008 */
[----:B------:R-:W-:Y:S01]  /*be70*/  F2FP.TF32.F32.PACK_B R5, R5 ;  /* 0x00000005ff05723e */ /* 0x000fe200024050ff */
[C---:B------:R-:W-:Y:S01]  /*be80*/  FFMA R9, R27.reuse, R25, R9 ;  /* 0x000000191b097223 */ /* 0x040fe20000000009 */
[----:B------:R-:W-:Y:S01]  /*be90*/  F2FP.TF32.F32.PACK_B R6, R6 ;  /* 0x00000006ff06723e */ /* 0x000fe200024050ff */
[C---:B------:R-:W-:Y:S01]  /*bea0*/  FFMA R10, R27.reuse, R26, R10 ;  /* 0x0000001a1b0a7223 */ /* 0x040fe2000000000a */
[----:B------:R-:W-:Y:S01]  /*beb0*/  F2FP.TF32.F32.PACK_B R7, R7 ;  /* 0x00000007ff07723e */ /* 0x000fe200024050ff */
[C---:B------:R-:W-:Y:S01]  /*bec0*/  FFMA R11, R27.reuse, R28, R11 ;  /* 0x0000001c1b0b7223 */ /* 0x040fe2000000000b */
[C---:B------:R-:W-:Y:S01]  /*bed0*/  FMUL R12, R24.reuse, R12 ;  /* 0x0000000c180c7220 */ /* 0x040fe20000400000 */
[----:B------:R-:W-:Y:S01]  /*bee0*/  F2FP.TF32.F32.PACK_B R8, R8 ;  /* 0x00000008ff08723e */ /* 0x000fe200024050ff */
[C---:B------:R-:W-:Y:S01]  /*bef0*/  FMUL R13, R24.reuse, R13 ;  /* 0x0000000d180d7220 */ /* 0x040fe20000400000 */
[----:B------:R1:W-:Y:S01]  /*bf00*/  STS.128 [R68+0x6000], R4 ;  /* 0x0060000444007388 */ /* 0x0003e20000000c00 */
        /* <DEDUP_REMOVED lines=8> */
[C---:B------:R-:W-:Y:S01]  /*bf90*/  FFMA R15, R27.reuse, R32, R15 ;  /* 0x000000201b0f7223 */ /* 0x040fe2000000000f */
[C---:B------:R-:W-:Y:S01]  /*bfa0*/  FMUL R16, R24.reuse, R16 ;  /* 0x0000001018107220 */ /* 0x040fe20000400000 */
[----:B------:R-:W-:Y:S01]  /*bfb0*/  F2FP.TF32.F32.PACK_B R12, R12 ;  /* 0x0000000cff0c723e */ /* 0x000fe200024050ff */
[----:B------:R1:W-:Y:S01]  /*bfc0*/  STS.128 [R67+0x6010], R8 ;  /* 0x0060100843007388 */ /* 0x0003e20000000c00 */
[C---:B------:R-:W-:Y:S01]  /*bfd0*/  FMUL R17, R24.reuse, R17 ;  /* 0x0000001118117220 */ /* 0x040fe20000400000 */
[C---:B------:R-:W-:Y:S01]  /*bfe0*/  FMUL R18, R24.reuse, R18 ;  /* 0x0000001218127220 */ /* 0x040fe20000400000 */
[----:B------:R-:W-:Y:S01]  /*bff0*/  FMUL R19, R24, R19 ;  /* 0x0000001318137220 */ /* 0x000fe20000400000 */
[----:B------:R-:W-:Y:S01]  /*c000*/  F2FP.TF32.F32.PACK_B R13, R13 ;  /* 0x0000000dff0d723e */ /* 0x000fe200024050ff */
[C---:B------:R-:W-:Y:S01]  /*c010*/  FFMA R16, R27.reuse, R33, R16 ;  /* 0x000000211b107223 */ /* 0x040fe20000000010 */
[----:B------:R-:W-:Y:S01]  /*c020*/  F2FP.TF32.F32.PACK_B R14, R14 ;  /* 0x0000000eff0e723e */ /* 0x000fe200024050ff */
[C---:B------:R-:W-:Y:S01]  /*c030*/  FFMA R17, R27.reuse, R34, R17 ;  /* 0x000000221b117223 */ /* 0x040fe20000000011 */
[----:B------:R-:W-:Y:S01]  /*c040*/  F2FP.TF32.F32.PACK_B R15, R15 ;  /* 0x0000000fff0f723e */ /* 0x000fe200024050ff */
[C---:B------:R-:W-:Y:S01]  /*c050*/  FFMA R18, R27.reuse, R35, R18 ;  /* 0x000000231b127223 */ /* 0x040fe20000000012 */
[----:B------:R-:W-:Y:S01]  /*c060*/  FFMA R19, R27, R36, R19 ;  /* 0x000000241b137223 */ /* 0x000fe20000000013 */
[----:B------:R-:W-:Y:S02]  /*c070*/  F2FP.TF32.F32.PACK_B R16, R16 ;  /* 0x00000010ff10723e */ /* 0x000fe400024050ff */
[----:B------:R1:W-:Y:S01]  /*c080*/  STS.128 [R66+0x6020], R12 ;  /* 0x0060200c42007388 */ /* 0x0003e20000000c00 */
[----:B------:R-:W-:Y:S02]  /*c090*/  F2FP.TF32.F32.PACK_B R17, R17 ;  /* 0x00000011ff11723e */ /* 0x000fe400024050ff */
        /* <DEDUP_REMOVED lines=25> */
.L_x_182:
[----:B------:R-:W-:Y:S05]  /*c230*/  BSYNC.RECONVERGENT B0 ;  /* 0x0000000000007941 */ /* 0x000fea0003800200 */
.L_x_181:
[----:B------:R-:W-:Y:S01]  /*c240*/  BAR.SYNC.DEFER_BLOCKING 0x1, 0x80 ;  /* 0x0042000000007b1d */ /* 0x000fe20000010000 */
[----:B------:R-:W-:Y:S01]  /*c250*/  UISETP.NE.AND UP0, UPT, UR52, -0x8, UPT ;  /* 0xfffffff83400788c */ /* 0x000fe2000bf05270 */
[----:B------:R-:W-:Y:S08]  /*c260*/  IADD3 R22, PT, PT, R22, 0x1, RZ ;  /* 0x0000000116167810 */ /* 0x000ff00007ffe0ff */
[----:B------:R-:W-:Y:S05]  /*c270*/  BRA.U !UP0, `(.L_x_183) ;  /* 0x0000000108287547 */ /* 0x000fea000b800000 */
[----:B------:R-:W-:Y:S01]  /*c280*/  ISETP.NE.AND P0, PT, R73, RZ, PT ;  /* 0x000000ff4900720c */ /* 0x000fe20003f05270 */
[----:B------:R-:W-:Y:S01]  /*c290*/  IMAD.U32 R2, RZ, RZ, UR47 ;  /* 0x0000002fff027e24 */ /* 0x000fe2000f8e00ff */
[----:B------:R-:W-:Y:S01]  /*c2a0*/  UIADD3 UR4, UPT, UPT, UR47, 0x1, URZ ;  /* 0x000000012f047890 */ /* 0x000fe2000fffe0ff */
[----:B------:R-:W-:Y:S03]  /*c2b0*/  IMAD.U32 R0, RZ, RZ, UR53 ;  /* 0x00000035ff007e24 */ /* 0x000fe6000f8e00ff */
[----:B------:R-:W-:Y:S04]  /*c2c0*/  UISETP.NE.AND UP0, UPT, UR4, 0x4, UPT ;  /* 0x000000040400788c */ /* 0x000fe8000bf05270 */
[----:B------:R-:W-:Y:S03]  /*c2d0*/  USEL UR47, UR4, URZ, UP0 ;  /* 0x000000ff042f7287 */ /* 0x000fe60008000000 */
[----:B------:R-:W-:Y:S05]  /*c2e0*/  @P0 LEA R2, R2, UR43, 0x3 ;  /* 0x0000002b02020c11 */ /* 0x000fea000f8e18ff */
[----:B------:R-:W-:Y:S05]  /*c2f0*/  @P0 VIADD R2, R2, 0x60 ;  /* 0x0000006002020836 */ /* 0x000fea0000000000 */
[----:B------:R-:W-:Y:S04]  /*c300*/  @P0 PRMT R0, R0, 0x654, R2 ;  /* 0x0000065400000816 */ /* 0x000fe80000000002 */
[----:B------:R2:W-:Y:S03]  /*c310*/  @P0 SYNCS.ARRIVE.TRANS64.RED.A1T0 RZ, [R0+URZ], RZ ;  /* 0x000000ff00ff09a7 */ /* 0x0005e600081004ff */
.L_x_183:
[----:B------:R-:W-:Y:S01]  /*c320*/  R2UR UR6, R72 ;  /* 0x00000000480672ca */ /* 0x000fe200000e0000 */
[----:B------:R-:W-:Y:S01]  /*c330*/  UIADD3 UR52, UPT, UPT, UR52, 0x8, URZ ;  /* 0x0000000834347890 */ /* 0x000fe2000fffe0ff */
[----:B------:R-:W-:Y:S02]  /*c340*/  R2UR UR5, R58 ;  /* 0x000000003a0572ca */ /* 0x000fe400000e0000 */
[----:B------:R-:W-:Y:S02]  /*c350*/  R2UR UR4, R59 ;  /* 0x000000003b0472ca */ /* 0x000fe400000e0000 */
[----:B------:R-:W-:Y:S02]  /*c360*/  R2UR UR36, R71 ;  /* 0x00000000472472ca */ /* 0x000fe400000e0000 */
[----:B------:R-:W-:Y:S02]  /*c370*/  ISETP.NE.AND P0, PT, R62, 0x2, PT ;  /* 0x000000023e00780c */ /* 0x000fe40003f05270 */
[----:B------:R-:W-:Y:S02]  /*c380*/  ISETP.NE.AND P1, PT, R22, 0x4, PT ;  /* 0x000000041600780c */ /* 0x000fe40003f25270 */
[----:B------:R-:W-:Y:S01]  /*c390*/  SEL R2, RZ, 0x1, P0 ;  /* 0x00000001ff027807 */ /* 0x000fe20000000000 */
[----:B------:R-:W-:Y:S01]  /*c3a0*/  UISETP.NE.AND UP0, UPT, UR6, URZ, UPT ;  /* 0x000000ff0600728c */ /* 0x000fe2000bf05270 */
[----:B--2---:R-:W-:Y:S01]  /*c3b0*/  SEL R0, RZ, 0x1, P1 ;  /* 0x00000001ff007807 */ /* 0x004fe20000800000 */
[----:B------:R-:W-:Y:S01]  /*c3c0*/  UIADD3 UR24, UPT, UPT, UR37, UR5, URZ ;  /* 0x0000000525187290 */ /* 0x000fe2000fffe0ff */
[----:B------:R-:W-:Y:S01]  /*c3d0*/  LOP3.LUT R64, R64, R2, RZ, 0x3c, !PT ;  /* 0x0000000240407212 */ /* 0x000fe200078e3cff */
[----:B------:R-:W-:Y:S01]  /*c3e0*/  UIADD3 UR20, UPT, UPT, UR38, UR4, URZ ;  /* 0x0000000426147290 */ /* 0x000fe2000fffe0ff */
[----:B------:R-:W-:Y:S02]  /*c3f0*/  LOP3.LUT R65, R65, R0, RZ, 0x3c, !PT ;  /* 0x0000000041417212 */ /* 0x000fe400078e3cff */
[----:B------:R-:W-:Y:S02]  /*c400*/  SEL R62, R62, RZ, P0 ;  /* 0x000000ff3e3e7207 */ /* 0x000fe40000000000 */
[----:B------:R-:W-:Y:S01]  /*c410*/  SEL R22, R22, RZ, P1 ;  /* 0x000000ff16167207 */ /* 0x000fe20000800000 */
[----:B------:R-:W-:Y:S06]  /*c420*/  BRA.U UP0, `(.L_x_184) ;  /* 0xffffffa100b87547 */ /* 0x000fec000b83ffff */
[----:B------:R-:W2:Y:S01]  /*c430*/  LDCU.64 UR4, c[0x0][0x888] ;  /* 0x00011100ff0477ac */ /* 0x000ea20008000a00 */
[----:B------:R-:W3:Y:S01]  /*c440*/  LDCU.64 UR6, c[0x0][0x890] ;  /* 0x00011200ff0677ac */ /* 0x000ee20008000a00 */
[----:B--2---:R-:W-:Y:S02]  /*c450*/  ISETP.NE.U32.AND P2, PT, RZ, UR4, PT ;  /* 0x00000004ff007c0c */ /* 0x004fe4000bf45070 */
[----:B---3--:R-:W-:Y:S02]  /*c460*/  ISETP.NE.U32.AND P1, PT, RZ, UR6, PT ;  /* 0x00000006ff007c0c */ /* 0x008fe4000bf25070 */
[----:B------:R-:W-:Y:S02]  /*c470*/  ISETP.NE.AND.EX P2, PT, RZ, UR5, PT, P2 ;  /* 0x00000005ff007c0c */ /* 0x000fe4000bf45320 */
[----:B------:R-:W-:-:S13]  /*c480*/  ISETP.NE.AND.EX P0, PT, RZ, UR7, PT, P1 ;  /* 0x00000007ff007c0c */ /* 0x000fda000bf05310 */
[----:B------:R-:W-:Y:S05]  /*c490*/  @P2 BRA P0, `(.L_x_185) ;  /* 0x00000000003c2947 */ /* 0x000fea0000000000 */
[----:B------:R-:W-:-:S13]  /*c4a0*/  ISETP.NE.AND.EX P1, PT, RZ, UR7, PT, P1 ;  /* 0x00000007ff007c0c */ /* 0x000fda000bf25310 */
[----:B------:R-:W-:Y:S05]  /*c4b0*/  @P1 BRA `(.L_x_186) ;  /* 0x00000000000c1947 */ /* 0x000fea0003800000 */
[----:B------:R-:W-:-:S13]  /*c4c0*/  FSETP.NEU.AND P0, PT, R27, RZ, PT ;  /* 0x000000ff1b00720b */ /* 0x000fda0003f0d000 */
[----:B------:R-:W-:Y:S05]  /*c4d0*/  @!P0 EXIT ;  /* 0x000000000000894d */ /* 0x000fea0003800000 */
[----:B------:R-:W-:Y:S05]  /*c4e0*/  BRA `(.L_x_185) ;  /* 0x0000000000287947 */ /* 0x000fea0003800000 */
.L_x_186:
[----:B------:R-:W-:Y:S01]  /*c4f0*/  ISETP.NE.AND P0, PT, R61, RZ, PT ;  /* 0x000000ff3d00720c */ /* 0x000fe20003f05270 */
[----:B------:R-:W-:-:S12]  /*c500*/  BSSY.RECONVERGENT B0, `(.L_x_185) ;  /* 0x0000008000007945 */ /* 0x000fd80003800200 */
[----:B------:R-:W-:Y:S05]  /*c510*/  @P0 BRA `(.L_x_187) ;  /* 0x0000000000100947 */ /* 0x000fea0003800000 */
[----:B------:R-:W-:-:S04]  /*c520*/  ISETP.NE.U32.AND P0, PT, RZ, UR4, PT ;  /* 0x00000004ff007c0c */ /* 0x000fc8000bf05070 */
[----:B------:R-:W-:-:S13]  /*c530*/  ISETP.NE.AND.EX P0, PT, RZ, UR5, PT, P0 ;  /* 0x00000005ff007c0c */ /* 0x000fda000bf05300 */
[----:B------:R-:W-:Y:S05]  /*c540*/  @!P0 EXIT ;  /* 0x000000000000894d */ /* 0x000fea0003800000 */
[----:B------:R-:W-:Y:S05]  /*c550*/  BRA `(.L_x_188) ;  /* 0x0000000000087947 */ /* 0x000fea0003800000 */
.L_x_187:
[----:B------:R-:W-:-:S13]  /*c560*/  FSETP.NEU.AND P0, PT, R27, RZ, PT ;  /* 0x000000ff1b00720b */ /* 0x000fda0003f0d000 */
[----:B------:R-:W-:Y:S05]  /*c570*/  @!P0 EXIT ;  /* 0x000000000000894d */ /* 0x000fea0003800000 */
.L_x_188:
[----:B------:R-:W-:Y:S05]  /*c580*/  BSYNC.RECONVERGENT B0 ;  /* 0x0000000000007941 */ /* 0x000fea0003800200 */
.L_x_185:
[----:B------:R-:W-:Y:S01]  /*c590*/  ULEA UR6, UR47, UR43, 0x3 ;  /* 0x0000002b2f067291 */ /* 0x000fe2000f8e18ff */
[----:B------:R-:W-:-:S04]  /*c5a0*/  DEPBAR.LE SB0, 0x0 ;  /* 0x000080000000791a */ /* 0x000fc80000000000 */
[----:B------:R-:W-:-:S04]  /*c5b0*/  UIADD3 UR6, UPT, UPT, UR6, 0x60, URZ ;  /* 0x0000006006067890 */ /* 0x000fc8000fffe0ff */
[----:B------:R-:W-:-:S09]  /*c5c0*/  UPRMT UR6, UR53, 0x654, UR6 ;  /* 0x0000065435067896 */ /* 0x000fd20008000006 */
[----:B------:R-:W-:Y:S01]  /*c5d0*/  SYNCS.ARRIVE.TRANS64.RED.A1T0 RZ, [UR6], RZ ;  /* 0x000000ffffff79a7 */ /* 0x000fe20008100406 */
[----:B------:R-:W-:Y:S05]  /*c5e0*/  EXIT ;  /* 0x000000000000794d */ /* 0x000fea0003800000 */
.L_x_24:
[----:B---3--:R3:W4:Y:S02]  /*c5f0*/  SYNCS.PHASECHK.TRANS64.TRYWAIT P0, [R0+URZ+0x100], R2 ;  /* 0x00010002000075a7 */ /* 0x00872400080011ff */
[----:B----4-:R-:W-:Y:S05]  /*c600*/  @!P0 NANOSLEEP.SYNCS 0x989680 ;  /* 0x009896800000895d */ /* 0x010fea0003900000 */
[----:B------:R-:W4:Y:S02]  /*c610*/  @!P0 SYNCS.PHASECHK.TRANS64 P0, [R0+URZ+0x100], R2 ;  /* 0x00010002000085a7 */ /* 0x000f2400080010ff */
[----:B----4-:R-:W-:Y:S05]  /*c620*/  @!P0 BRA `(.L_x_24) ;  /* 0xfffffffc00f08947 */ /* 0x010fea000383ffff */
[----:B------:R-:W-:Y:S05]  /*c630*/  BRA `(.L_x_189) ;  /* 0xffffff5400687947 */ /* 0x000fea000383ffff */
.L_x_27:
[----:B--2---:R-:W-:-:S07]  /*c640*/  MOV R0, UR6 ;  /* 0x0000000600007c02 */ /* 0x004fce0008000f00 */
.L_x_190:
[----:B--2---:R2:W3:Y:S02]  /*c650*/  SYNCS.PHASECHK.TRANS64.TRYWAIT P0, [R0+URZ+0x20], R3 ;  /* 0x00002003000075a7 */ /* 0x0044e400080011ff */
[----:B---3--:R-:W-:Y:S05]  /*c660*/  @!P0 NANOSLEEP.SYNCS 0x989680 ;  /* 0x009896800000895d */ /* 0x008fea0003900000 */
[----:B------:R-:W3:Y:S02]  /*c670*/  @!P0 SYNCS.PHASECHK.TRANS64 P0, [R0+URZ+0x20], R3 ;  /* 0x00002003000085a7 */ /* 0x000ee400080010ff */
[----:B---3--:R-:W-:Y:S05]  /*c680*/  @!P0 BRA `(.L_x_190) ;  /* 0xfffffffc00f08947 */ /* 0x008fea000383ffff */
[----:B------:R-:W-:Y:S05]  /*c690*/  BRA `(.L_x_26) ;  /* 0xffffff5400c07947 */ /* 0x000fea000383ffff */
.L_x_36:
[----:B-1----:R-:W-:-:S07]  /*c6a0*/  MOV R0, UR7 ;  /* 0x0000000700007c02 */ /* 0x002fce0008000f00 */
.L_x_191:
[----:B-1----:R1:W2:Y:S02]  /*c6b0*/  SYNCS.PHASECHK.TRANS64.TRYWAIT P0, [R0+URZ+0x20], R3 ;  /* 0x00002003000075a7 */ /* 0x0022a400080011ff */
[----:B--2---:R-:W-:Y:S05]  /*c6c0*/  @!P0 NANOSLEEP.SYNCS 0x989680 ;  /* 0x009896800000895d */ /* 0x004fea0003900000 */
[----:B------:R-:W2:Y:S02]  /*c6d0*/  @!P0 SYNCS.PHASECHK.TRANS64 P0, [R0+URZ+0x20], R3 ;  /* 0x00002003000085a7 */ /* 0x000ea400080010ff */
[----:B--2---:R-:W-:Y:S05]  /*c6e0*/  @!P0 BRA `(.L_x_191) ;  /* 0xfffffffc00f08947 */ /* 0x004fea000383ffff */
[----:B------:R-:W-:Y:S05]  /*c6f0*/  BRA `(.L_x_35) ;  /* 0xffffff5800d07947 */ /* 0x000fea000383ffff */
.L_x_43:
[----:B-1----:R1:W4:Y:S02]  /*c700*/  SYNCS.PHASECHK.TRANS64.TRYWAIT P0, [R3+URZ+0x90], R0 ;  /* 0x00009000030075a7 */ /* 0x00232400080011ff */
[----:B----4-:R-:W-:Y:S05]  /*c710*/  @!P0 NANOSLEEP.SYNCS 0x989680 ;  /* 0x009896800000895d */ /* 0x010fea0003900000 */
[----:B------:R-:W4:Y:S02]  /*c720*/  @!P0 SYNCS.PHASECHK.TRANS64 P0, [R3+URZ+0x90], R0 ;  /* 0x00009000030085a7 */ /* 0x000f2400080010ff */
[----:B----4-:R-:W-:Y:S05]  /*c730*/  @!P0 BRA `(.L_x_43) ;  /* 0xfffffffc00f08947 */ /* 0x010fea000383ffff */
[----:B------:R-:W-:Y:S05]  /*c740*/  BRA `(.L_x_192) ;  /* 0xffffff5c00c07947 */ /* 0x000fea000383ffff */
.L_x_47:
[----:B------:R-:W-:-:S07]  /*c750*/  MOV R0, UR4 ;  /* 0x0000000400007c02 */ /* 0x000fce0008000f00 */
.L_x_193:
[----:B-1----:R1:W2:Y:S02]  /*c760*/  SYNCS.PHASECHK.TRANS64.TRYWAIT P0, [R0+URZ], R2 ;  /* 0x00000002000075a7 */ /* 0x0022a400080011ff */
[----:B--2---:R-:W-:Y:S05]  /*c770*/  @!P0 NANOSLEEP.SYNCS 0x989680 ;  /* 0x009896800000895d */ /* 0x004fea0003900000 */
[----:B------:R-:W2:Y:S02]  /*c780*/  @!P0 SYNCS.PHASECHK.TRANS64 P0, [R0+URZ], R2 ;  /* 0x00000002000085a7 */ /* 0x000ea400080010ff */
[----:B--2---:R-:W-:Y:S05]  /*c790*/  @!P0 BRA `(.L_x_193) ;  /* 0xfffffffc00f08947 */ /* 0x004fea000383ffff */
[----:B------:R-:W-:Y:S05]  /*c7a0*/  BRA `(.L_x_194) ;  /* 0xffffff64006c7947 */ /* 0x000fea000383ffff */
.L_x_48:
[----:B------:R-:W-:-:S07]  /*c7b0*/  MOV R0, UR5 ;  /* 0x0000000500007c02 */ /* 0x000fce0008000f00 */
.L_x_195:
[----:B-1----:R1:W2:Y:S02]  /*c7c0*/  SYNCS.PHASECHK.TRANS64.TRYWAIT P0, [R0+URZ], R3 ;  /* 0x00000003000075a7 */ /* 0x0022a400080011ff */
[----:B--2---:R-:W-:Y:S05]  /*c7d0*/  @!P0 NANOSLEEP.SYNCS 0x989680 ;  /* 0x009896800000895d */ /* 0x004fea0003900000 */
[----:B------:R-:W2:Y:S02]  /*c7e0*/  @!P0 SYNCS.PHASECHK.TRANS64 P0, [R0+URZ], R3 ;  /* 0x00000003000085a7 */ /* 0x000ea400080010ff */
[----:B--2---:R-:W-:Y:S05]  /*c7f0*/  @!P0 BRA `(.L_x_195) ;  /* 0xfffffffc00f08947 */ /* 0x004fea000383ffff */
[----:B------:R-:W-:Y:S05]  /*c800*/  BRA `(.L_x_196) ;  /* 0xffffff6400787947 */ /* 0x000fea000383ffff */
.L_x_49:
[----:B------:R-:W-:-:S07]  /*c810*/  MOV R0, UR5 ;  /* 0x0000000500007c02 */ /* 0x000fce0008000f00 */
.L_x_197:
[----:B-1----:R1:W2:Y:S02]  /*c820*/  SYNCS.PHASECHK.TRANS64.TRYWAIT P0, [R0+URZ], R3 ;  /* 0x00000003000075a7 */ /* 0x0022a400080011ff */
[----:B--2---:R-:W-:Y:S05]  /*c830*/  @!P0 NANOSLEEP.SYNCS 0x989680 ;  /* 0x009896800000895d */ /* 0x004fea0003900000 */
[----:B------:R-:W2:Y:S02]  /*c840*/  @!P0 SYNCS.PHASECHK.TRANS64 P0, [R0+URZ], R3 ;  /* 0x00000003000085a7 */ /* 0x000ea400080010ff */
[----:B--2---:R-:W-:Y:S05]  /*c850*/  @!P0 BRA `(.L_x_197) ;  /* 0xfffffffc00f08947 */ /* 0x004fea000383ffff */
[----:B------:R-:W-:Y:S05]  /*c860*/  BRA `(.L_x_198) ;  /* 0xffffff6400847947 */ /* 0x000fea000383ffff */
.L_x_52:
[----:B--2---:R2:W3:Y:S02]  /*c870*/  SYNCS.PHASECHK.TRANS64.TRYWAIT P0, [R2+URZ+0xf0], R4 ;  /* 0x0000f004020075a7 */ /* 0x0044e400080011ff */
[----:B---3--:R-:W-:Y:S05]  /*c880*/  @!P0 NANOSLEEP.SYNCS 0x989680 ;  /* 0x009896800000895d */ /* 0x008fea0003900000 */
[----:B------:R-:W3:Y:S02]  /*c890*/  @!P0 SYNCS.PHASECHK.TRANS64 P0, [R2+URZ+0xf0], R4 ;  /* 0x0000f004020085a7 */ /* 0x000ee400080010ff */
[----:B---3--:R-:W-:Y:S05]  /*c8a0*/  @!P0 BRA `(.L_x_52) ;  /* 0xfffffffc00f08947 */ /* 0x008fea000383ffff */
[----:B------:R-:W-:Y:S05]  /*c8b0*/  BRA `(.L_x_199) ;  /* 0xffffff6400e07947 */ /* 0x000fea000383ffff */
.L_x_53:
[----:B------:R-:W-:-:S07]  /*c8c0*/  MOV R2, UR4 ;  /* 0x0000000400027c02 */ /* 0x000fce0008000f00 */
.L_x_200:
[----:B--2---:R2:W3:Y:S02]  /*c8d0*/  SYNCS.PHASECHK.TRANS64.TRYWAIT P0, [R2+URZ+0xa0], R5 ;  /* 0x0000a005020075a7 */ /* 0x0044e400080011ff */
[----:B---3--:R-:W-:Y:S05]  /*c8e0*/  @!P0 NANOSLEEP.SYNCS 0x989680 ;  /* 0x009896800000895d */ /* 0x008fea0003900000 */
[----:B------:R-:W3:Y:S02]  /*c8f0*/  @!P0 SYNCS.PHASECHK.TRANS64 P0, [R2+URZ+0xa0], R5 ;  /* 0x0000a005020085a7 */ /* 0x000ee400080010ff */
[----:B---3--:R-:W-:Y:S05]  /*c900*/  @!P0 BRA `(.L_x_200) ;  /* 0xfffffffc00f08947 */ /* 0x008fea000383ffff */
[----:B------:R-:W-:Y:S05]  /*c910*/  BRA `(.L_x_201) ;  /* 0xffffff6400f07947 */ /* 0x000fea000383ffff */
.L_x_54:
[----:B--2---:R2:W3:Y:S02]  /*c920*/  SYNCS.PHASECHK.TRANS64.TRYWAIT P1, [R2+URZ+0x90], R4 ;  /* 0x00009004020075a7 */ /* 0x0044e400080211ff */
[----:B---3--:R-:W-:Y:S05]  /*c930*/  @!P1 NANOSLEEP.SYNCS 0x989680 ;  /* 0x009896800000995d */ /* 0x008fea0003900000 */
[----:B------:R-:W3:Y:S02]  /*c940*/  @!P1 SYNCS.PHASECHK.TRANS64 P1, [R2+URZ+0x90], R4 ;  /* 0x00009004020095a7 */ /* 0x000ee400080210ff */
[----:B---3--:R-:W-:Y:S05]  /*c950*/  @!P1 BRA `(.L_x_54) ;  /* 0xfffffffc00f09947 */ /* 0x008fea000383ffff */
[----:B------:R-:W-:Y:S05]  /*c960*/  BRA `(.L_x_202) ;  /* 0xffffff6800207947 */ /* 0x000fea000383ffff */
.L_x_57:
[----:B------:R-:W-:-:S07]  /*c970*/  MOV R0, UR4 ;  /* 0x0000000400007c02 */ /* 0x000fce0008000f00 */
.L_x_203:
[----:B--2---:R2:W3:Y:S02]  /*c980*/  SYNCS.PHASECHK.TRANS64.TRYWAIT P0, [R0+URZ+0xa0], R2 ;  /* 0x0000a002000075a7 */ /* 0x0044e400080011ff */
[----:B---3--:R-:W-:Y:S05]  /*c990*/  @!P0 NANOSLEEP.SYNCS 0x989680 ;  /* 0x009896800000895d */ /* 0x008fea0003900000 */
[----:B------:R-:W3:Y:S02]  /*c9a0*/  @!P0 SYNCS.PHASECHK.TRANS64 P0, [R0+URZ+0xa0], R2 ;  /* 0x0000a002000085a7 */ /* 0x000ee400080010ff */
[----:B---3--:R-:W-:Y:S05]  /*c9b0*/  @!P0 BRA `(.L_x_203) ;  /* 0xfffffffc00f08947 */ /* 0x008fea000383ffff */
[----:B------:R-:W-:Y:S05]  /*c9c0*/  BRA `(.L_x_56) ;  /* 0xffffff6800747947 */ /* 0x000fea000383ffff */
.L_x_66:
[----:B--2---:R-:W-:-:S04]  /*c9d0*/  MOV R5, UR5 ;  /* 0x0000000500057c02 */ /* 0x004fc80008000f00 */
[----:B------:R2:W3:Y:S03]  /*c9e0*/  SYNCS.PHASECHK.TRANS64.TRYWAIT P0, [R5+URZ+0x8], R6 ;  /* 0x00000806050075a7 */ /* 0x0004e600080011ff */
[----:B---3--:R-:W-:Y:S05]  /*c9f0*/  @!P0 NANOSLEEP.SYNCS 0x989680 ;  /* 0x009896800000895d */ /* 0x008fea0003900000 */
[----:B------:R-:W3:Y:S02]  /*ca00*/  @!P0 SYNCS.PHASECHK.TRANS64 P0, [R5+URZ+0x8], R6 ;  /* 0x00000806050085a7 */ /* 0x000ee400080010ff */
[----:B---3--:R-:W-:Y:S05]  /*ca10*/  @!P0 BRA `(.L_x_66) ;  /* 0xfffffffc00ec8947 */ /* 0x008fea000383ffff */
[----:B------:R-:W-:Y:S05]  /*ca20*/  BRA `(.L_x_65) ;  /* 0xffffff6c00287947 */ /* 0x000fea000383ffff */
.L_x_68:
[----:B------:R-:W-:Y:S01]  /*ca30*/  BSSY B0, `(.L_x_204) ;  /* 0x0000006000007945 */ /* 0x000fe20003800000 */
[----:B------:R-:W-:-:S07]  /*ca40*/  MOV R15, 0xffffffff ;  /* 0xffffffff000f7802 */ /* 0x000fce0000000f00 */
[----:B-12--5:R-:W-:Y:S05]  /*ca50*/  WARPSYNC.COLLECTIVE R15, `(.L_x_205) ;  /* 0x000000000f0c7348 */ /* 0x026fea0003c00000 */
[----:B------:R-:W-:Y:S02]  /*ca60*/  ELECT P6, UR79, PT ;  /* 0x00000000004f782f */ /* 0x000fe400038c0000 */
[----:B------:R-:W-:Y:S01]  /*ca70*/  MOV R14, UR79 ;  /* 0x0000004f000e7c02 */ /* 0x000fe20008000f00 */
[----:B-12--5:R-:W-:Y:S10]  /*ca80*/  ENDCOLLECTIVE ;  /* 0x000000000000791b */ /* 0x026ff40003800000 */
.L_x_205:
[----:B------:R-:W-:Y:S05]  /*ca90*/  BSYNC B0 ;  /* 0x0000000000007941 */ /* 0x000fea0003800000 */
.L_x_204:
[----:B------:R-:W-:Y:S01]  /*caa0*/  PLOP3.LUT P0, PT, P6, PT, PT, 0x80, 0x8 ;  /* 0x000000000008781c */ /* 0x000fe2000370f070 */
[----:B------:R-:W-:-:S12]  /*cab0*/  BRA `(.L_x_206) ;  /* 0xffffff6c00547947 */ /* 0x000fd8000383ffff */
.L_x_70:
[----:B--2---:R-:W-:-:S04]  /*cac0*/  MOV R0, UR5 ;  /* 0x0000000500007c02 */ /* 0x004fc80008000f00 */
[----:B------:R2:W3:Y:S03]  /*cad0*/  SYNCS.PHASECHK.TRANS64.TRYWAIT P0, [R0+URZ+0x8], R4 ;  /* 0x00000804000075a7 */ /* 0x0004e600080011ff */
[----:B---3--:R-:W-:Y:S05]  /*cae0*/  @!P0 NANOSLEEP.SYNCS 0x989680 ;  /* 0x009896800000895d */ /* 0x008fea0003900000 */
[----:B------:R-:W3:Y:S02]  /*caf0*/  @!P0 SYNCS.PHASECHK.TRANS64 P0, [R0+URZ+0x8], R4 ;  /* 0x00000804000085a7 */ /* 0x000ee400080010ff */
[----:B---3--:R-:W-:Y:S05]  /*cb00*/  @!P0 BRA `(.L_x_70) ;  /* 0xfffffffc00ec8947 */ /* 0x008fea000383ffff */
[----:B------:R-:W-:Y:S05]  /*cb10*/  BRA `(.L_x_69) ;  /* 0xffffff6c00587947 */ /* 0x000fea000383ffff */
.L_x_71:
[----:B-1----:R1:W2:Y:S02]  /*cb20*/  SYNCS.PHASECHK.TRANS64.TRYWAIT P0, [R0+URZ+0x90], R4 ;  /* 0x00009004000075a7 */ /* 0x0022a400080011ff */
[----:B--2---:R-:W-:Y:S05]  /*cb30*/  @!P0 NANOSLEEP.SYNCS 0x989680 ;  /* 0x009896800000895d */ /* 0x004fea0003900000 */
[----:B------:R-:W2:Y:S02]  /*cb40*/  @!P0 SYNCS.PHASECHK.TRANS64 P0, [R0+URZ+0x90], R4 ;  /* 0x00009004000085a7 */ /* 0x000ea400080010ff */
[----:B--2---:R-:W-:Y:S05]  /*cb50*/  @!P0 BRA `(.L_x_71) ;  /* 0xfffffffc00f08947 */ /* 0x004fea000383ffff */
[----:B------:R-:W-:Y:S05]  /*cb60*/  BRA `(.L_x_207) ;  /* 0xffffff7000647947 */ /* 0x000fea000383ffff */
.L_x_73:
[----:B------:R-:W-:-:S07]  /*cb70*/  MOV R0, UR46 ;  /* 0x0000002e00007c02 */ /* 0x000fce0008000f00 */
.L_x_208:
[----:B-1----:R1:W2:Y:S02]  /*cb80*/  SYNCS.PHASECHK.TRANS64.TRYWAIT P0, [R0+URZ+0xd0], R4 ;  /* 0x0000d004000075a7 */ /* 0x0022a400080011ff */
[----:B--2---:R-:W-:Y:S05]  /*cb90*/  @!P0 NANOSLEEP.SYNCS 0x989680 ;  /* 0x009896800000895d */ /* 0x004fea0003900000 */
[----:B------:R-:W2:Y:S02]  /*cba0*/  @!P0 SYNCS.PHASECHK.TRANS64 P0, [R0+URZ+0xd0], R4 ;  /* 0x0000d004000085a7 */ /* 0x000ea400080010ff */
[----:B--2---:R-:W-:Y:S05]  /*cbb0*/  @!P0 BRA `(.L_x_208) ;  /* 0xfffffffc00f08947 */ /* 0x004fea000383ffff */
[----:B------:R-:W-:Y:S05]  /*cbc0*/  BRA `(.L_x_209) ;  /* 0xffffff7000b07947 */ /* 0x000fea000383ffff */
.L_x_76:
[----:B------:R-:W-:Y:S07]  /*cbd0*/  MOV R0, UR7 ;  /* 0x0000000700007c02 */ /* 0x000fee0008000f00 */
.L_x_210:
[----:B-1----:R1:W2:Y:S02]  /*cbe0*/  SYNCS.PHASECHK.TRANS64.TRYWAIT P0, [R0+URZ], R4 ;  /* 0x00000004000075a7 */ /* 0x0022a400080011ff */
[----:B--2---:R-:W-:Y:S05]  /*cbf0*/  @!P0 NANOSLEEP.SYNCS 0x989680 ;  /* 0x009896800000895d */ /* 0x004fea0003900000 */
[----:B------:R-:W2:Y:S02]  /*cc00*/  @!P0 SYNCS.PHASECHK.TRANS64 P0, [R0+URZ], R4 ;  /* 0x00000004000085a7 */ /* 0x000ea400080010ff */
[----:B--2---:R-:W-:Y:S05]  /*cc10*/  @!P0 BRA `(.L_x_210) ;  /* 0xfffffffc00f08947 */ /* 0x004fea000383ffff */
[----:B------:R-:W-:Y:S05]  /*cc20*/  BRA `(.L_x_75) ;  /* 0xffffff7000c47947 */ /* 0x000fea000383ffff */
.L_x_80:
[----:B-1----:R-:W-:-:S07]  /*cc30*/  MOV R0, UR4 ;  /* 0x0000000400007c02 */ /* 0x002fce0008000f00 */
.L_x_211:
[----:B-1----:R1:W2:Y:S02]  /*cc40*/  SYNCS.PHASECHK.TRANS64.TRYWAIT P0, [R0+URZ], R2 ;  /* 0x00000002000075a7 */ /* 0x0022a400080011ff */
[----:B--2---:R-:W-:Y:S05]  /*cc50*/  @!P0 NANOSLEEP.SYNCS 0x989680 ;  /* 0x009896800000895d */ /* 0x004fea0003900000 */
[----:B------:R-:W2:Y:S02]  /*cc60*/  @!P0 SYNCS.PHASECHK.TRANS64 P0, [R0+URZ], R2 ;  /* 0x00000002000085a7 */ /* 0x000ea400080010ff */
[----:B--2---:R-:W-:Y:S05]  /*cc70*/  @!P0 BRA `(.L_x_211) ;  /* 0xfffffffc00f08947 */ /* 0x004fea000383ffff */
[----:B------:R-:W-:Y:S05]  /*cc80*/  BRA `(.L_x_212) ;  /* 0xffffff7800087947 */ /* 0x000fea000383ffff */
.L_x_81:
[----:B------:R-:W-:-:S07]  /*cc90*/  MOV R0, UR5 ;  /* 0x0000000500007c02 */ /* 0x000fce0008000f00 */
.L_x_213:
[----:B-1----:R1:W2:Y:S02]  /*cca0*/  SYNCS.PHASECHK.TRANS64.TRYWAIT P0, [R0+URZ], R3 ;  /* 0x00000003000075a7 */ /* 0x0022a400080011ff */
[----:B--2---:R-:W-:Y:S05]  /*ccb0*/  @!P0 NANOSLEEP.SYNCS 0x989680 ;  /* 0x009896800000895d */ /* 0x004fea0003900000 */
[----:B------:R-:W2:Y:S02]  /*ccc0*/  @!P0 SYNCS.PHASECHK.TRANS64 P0, [R0+URZ], R3 ;  /* 0x00000003000085a7 */ /* 0x000ea400080010ff */
[----:B--2---:R-:W-:Y:S05]  /*ccd0*/  @!P0 BRA `(.L_x_213) ;  /* 0xfffffffc00f08947 */ /* 0x004fea000383ffff */
[----:B------:R-:W-:Y:S05]  /*cce0*/  BRA `(.L_x_214) ;  /* 0xffffff7800147947 */ /* 0x000fea000383ffff */
.L_x_82:
[----:B------:R-:W-:-:S07]  /*ccf0*/  MOV R0, UR5 ;  /* 0x0000000500007c02 */ /* 0x000fce0008000f00 */
.L_x_215:
[----:B-1----:R1:W2:Y:S02]  /*cd00*/  SYNCS.PHASECHK.TRANS64.TRYWAIT P0, [R0+URZ], R3 ;  /* 0x00000003000075a7 */ /* 0x0022a400080011ff */
[----:B--2---:R-:W-:Y:S05]  /*cd10*/  @!P0 NANOSLEEP.SYNCS 0x989680 ;  /* 0x009896800000895d */ /* 0x004fea0003900000 */
[----:B------:R-:W2:Y:S02]  /*cd20*/  @!P0 SYNCS.PHASECHK.TRANS64 P0, [R0+URZ], R3 ;  /* 0x00000003000085a7 */ /* 0x000ea400080010ff */
[----:B--2---:R-:W-:Y:S05]  /*cd30*/  @!P0 BRA `(.L_x_215) ;  /* 0xfffffffc00f08947 */ /* 0x004fea000383ffff */
[----:B------:R-:W-:Y:S05]  /*cd40*/  BRA `(.L_x_216) ;  /* 0xffffff7800207947 */ /* 0x000fea000383ffff */
.L_x_85:
[----:B------:R-:W-:-:S07]  /*cd50*/  MOV R0, UR41 ;  /* 0x0000002900007c02 */ /* 0x000fce0008000f00 */
.L_x_217:
[----:B-1----:R1:W2:Y:S02]  /*cd60*/  SYNCS.PHASECHK.TRANS64.TRYWAIT P1, [R0+URZ+0x110], R2 ;  /* 0x00011002000075a7 */ /* 0x0022a400080211ff */
[----:B--2---:R-:W-:Y:S05]  /*cd70*/  @!P1 NANOSLEEP.SYNCS 0x989680 ;  /* 0x009896800000995d */ /* 0x004fea0003900000 */
[----:B------:R-:W2:Y:S02]  /*cd80*/  @!P1 SYNCS.PHASECHK.TRANS64 P1, [R0+URZ+0x110], R2 ;  /* 0x00011002000095a7 */ /* 0x000ea400080210ff */
[----:B--2---:R-:W-:Y:S05]  /*cd90*/  @!P1 BRA `(.L_x_217) ;  /* 0xfffffffc00f09947 */ /* 0x004fea000383ffff */
[----:B------:R-:W-:Y:S05]  /*cda0*/  BRA `(.L_x_218) ;  /* 0xffffff78006c7947 */ /* 0x000fea000383ffff */
.L_x_90:
[----:B---3--:R3:W4:Y:S02]  /*cdb0*/  SYNCS.PHASECHK.TRANS64.TRYWAIT P0, [R12+URZ+0x90], R0 ;  /* 0x000090000c0075a7 */ /* 0x00872400080011ff */
[----:B----4-:R-:W-:Y:S05]  /*cdc0*/  @!P0 NANOSLEEP.SYNCS 0x989680 ;  /* 0x009896800000895d */ /* 0x010fea0003900000 */
[----:B------:R-:W4:Y:S02]  /*cdd0*/  @!P0 SYNCS.PHASECHK.TRANS64 P0, [R12+URZ+0x90], R0 ;  /* 0x000090000c0085a7 */ /* 0x000f2400080010ff */
[----:B----4-:R-:W-:Y:S05]  /*cde0*/  @!P0 BRA `(.L_x_90) ;  /* 0xfffffffc00f08947 */ /* 0x010fea000383ffff */
[----:B------:R-:W-:Y:S05]  /*cdf0*/  BRA `(.L_x_219) ;  /* 0xffffff7c008c7947 */ /* 0x000fea000383ffff */
.L_x_93:
[----:B-1----:R-:W-:Y:S07]  /*ce00*/  MOV R0, UR21 ;  /* 0x0000001500007c02 */ /* 0x002fee0008000f00 */
.L_x_220:
[----:B-1----:R1:W3:Y:S02]  /*ce10*/  SYNCS.PHASECHK.TRANS64.TRYWAIT P2, [R0+URZ+0x88], R6 ;  /* 0x00008806000075a7 */ /* 0x0022e400080411ff */
[----:B---3--:R-:W-:Y:S05]  /*ce20*/  @!P2 NANOSLEEP.SYNCS 0x989680 ;  /* 0x009896800000a95d */ /* 0x008fea0003900000 */
[----:B------:R-:W3:Y:S02]  /*ce30*/  @!P2 SYNCS.PHASECHK.TRANS64 P2, [R0+URZ+0x88], R6 ;  /* 0x000088060000a5a7 */ /* 0x000ee400080410ff */
[----:B---3--:R-:W-:Y:S05]  /*ce40*/  @!P2 BRA `(.L_x_220) ;  /* 0xfffffffc00f0a947 */ /* 0x008fea000383ffff */
[----:B------:R-:W-:Y:S05]  /*ce50*/  BRA `(.L_x_92) ;  /* 0xffffff8000f87947 */ /* 0x000fea000383ffff */
.L_x_96:
[----:B------:R-:W-:Y:S07]  /*ce60*/  MOV R0, UR21 ;  /* 0x0000001500007c02 */ /* 0x000fee0008000f00 */
.L_x_221:
[----:B-1----:R1:W3:Y:S02]  /*ce70*/  SYNCS.PHASECHK.TRANS64.TRYWAIT P0, [R0+URZ+0x60], R10 ;  /* 0x0000600a000075a7 */ /* 0x0022e400080011ff */
[----:B---3--:R-:W-:Y:S05]  /*ce80*/  @!P0 NANOSLEEP.SYNCS 0x989680 ;  /* 0x009896800000895d */ /* 0x008fea0003900000 */
[----:B------:R-:W3:Y:S02]  /*ce90*/  @!P0 SYNCS.PHASECHK.TRANS64 P0, [R0+URZ+0x60], R10 ;  /* 0x0000600a000085a7 */ /* 0x000ee400080010ff */
[----:B---3--:R-:W-:Y:S05]  /*cea0*/  @!P0 BRA `(.L_x_221) ;  /* 0xfffffffc00f08947 */ /* 0x008fea000383ffff */
[----:B------:R-:W-:Y:S05]  /*ceb0*/  BRA `(.L_x_222) ;  /* 0xffffff8400547947 */ /* 0x000fea000383ffff */
.L_x_97:
[----:B------:R-:W-:Y:S07]  /*cec0*/  MOV R0, UR21 ;  /* 0x0000001500007c02 */ /* 0x000fee0008000f00 */
.L_x_223:
[----:B-1----:R1:W3:Y:S02]  /*ced0*/  SYNCS.PHASECHK.TRANS64.TRYWAIT P0, [R0+URZ+0x68], R10 ;  /* 0x0000680a000075a7 */ /* 0x0022e400080011ff */
[----:B---3--:R-:W-:Y:S05]  /*cee0*/  @!P0 NANOSLEEP.SYNCS 0x989680 ;  /* 0x009896800000895d */ /* 0x008fea0003900000 */
[----:B------:R-:W3:Y:S02]  /*cef0*/  @!P0 SYNCS.PHASECHK.TRANS64 P0, [R0+URZ+0x68], R10 ;  /* 0x0000680a000085a7 */ /* 0x000ee400080010ff */
[----:B---3--:R-:W-:Y:S05]  /*cf00*/  @!P0 BRA `(.L_x_223) ;  /* 0xfffffffc00f08947 */ /* 0x008fea000383ffff */
[----:B------:R-:W-:Y:S05]  /*cf10*/  BRA `(.L_x_224) ;  /* 0xffffff8400ac7947 */ /* 0x000fea000383ffff */
.L_x_98:
[----:B------:R-:W-:Y:S07]  /*cf20*/  MOV R0, UR21 ;  /* 0x0000001500007c02 */ /* 0x000fee0008000f00 */
.L_x_225:
[----:B-1----:R1:W3:Y:S02]  /*cf30*/  SYNCS.PHASECHK.TRANS64.TRYWAIT P0, [R0+URZ+0x70], R10 ;  /* 0x0000700a000075a7 */ /* 0x0022e400080011ff */
[----:B---3--:R-:W-:Y:S05]  /*cf40*/  @!P0 NANOSLEEP.SYNCS 0x989680 ;  /* 0x009896800000895d */ /* 0x008fea0003900000 */
[----:B------:R-:W3:Y:S02]  /*cf50*/  @!P0 SYNCS.PHASECHK.TRANS64 P0, [R0+URZ+0x70], R10 ;  /* 0x0000700a000085a7 */ /* 0x000ee400080010ff */
[----:B---3--:R-:W-:Y:S05]  /*cf60*/  @!P0 BRA `(.L_x_225) ;  /* 0xfffffffc00f08947 */ /* 0x008fea000383ffff */
[----:B------:R-:W-:Y:S05]  /*cf70*/  BRA `(.L_x_226) ;  /* 0xffffff88000c7947 */ /* 0x000fea000383ffff */
.L_x_99:
[----:B------:R-:W-:Y:S07]  /*cf80*/  MOV R0, UR21 ;  /* 0x0000001500007c02 */ /* 0x000fee0008000f00 */
.L_x_227:
[----:B-1----:R1:W3:Y:S02]  /*cf90*/  SYNCS.PHASECHK.TRANS64.TRYWAIT P0, [R0+URZ+0x78], R10 ;  /* 0x0000780a000075a7 */ /* 0x0022e400080011ff */
[----:B---3--:R-:W-:Y:S05]  /*cfa0*/  @!P0 NANOSLEEP.SYNCS 0x989680 ;  /* 0x009896800000895d */ /* 0x008fea0003900000 */
[----:B------:R-:W3:Y:S02]  /*cfb0*/  @!P0 SYNCS.PHASECHK.TRANS64 P0, [R0+URZ+0x78], R10 ;  /* 0x0000780a000085a7 */ /* 0x000ee400080010ff */
[----:B---3--:R-:W-:Y:S05]  /*cfc0*/  @!P0 BRA `(.L_x_227) ;  /* 0xfffffffc00f08947 */ /* 0x008fea000383ffff */
[----:B------:R-:W-:Y:S05]  /*cfd0*/  BRA `(.L_x_228) ;  /* 0xffffff8800687947 */ /* 0x000fea000383ffff */
.L_x_100:
[----:B------:R-:W-:Y:S07]  /*cfe0*/  MOV R0, UR21 ;  /* 0x0000001500007c02 */ /* 0x000fee0008000f00 */
.L_x_229:
[----:B-1----:R1:W3:Y:S02]  /*cff0*/  SYNCS.PHASECHK.TRANS64.TRYWAIT P0, [R0+URZ+0x60], R9 ;  /* 0x00006009000075a7 */ /* 0x0022e400080011ff */
[----:B---3--:R-:W-:Y:S05]  /*d000*/  @!P0 NANOSLEEP.SYNCS 0x989680 ;  /* 0x009896800000895d */ /* 0x008fea0003900000 */
[----:B------:R-:W3:Y:S02]  /*d010*/  @!P0 SYNCS.PHASECHK.TRANS64 P0, [R0+URZ+0x60], R9 ;  /* 0x00006009000085a7 */ /* 0x000ee400080010ff */
[----:B---3--:R-:W-:Y:S05]  /*d020*/  @!P0 BRA `(.L_x_229) ;  /* 0xfffffffc00f08947 */ /* 0x008fea000383ffff */
[----:B------:R-:W-:Y:S05]  /*d030*/  BRA `(.L_x_230) ;  /* 0xffffff8800cc7947 */ /* 0x000fea000383ffff */
.L_x_101:
[----:B------:R-:W-:Y:S07]  /*d040*/  MOV R0, UR21 ;  /* 0x0000001500007c02 */ /* 0x000fee0008000f00 */
.L_x_231:
[----:B-1----:R1:W3:Y:S02]  /*d050*/  SYNCS.PHASECHK.TRANS64.TRYWAIT P0, [R0+URZ+0x68], R9 ;  /* 0x00006809000075a7 */ /* 0x0022e400080011ff */
[----:B---3--:R-:W-:Y:S05]  /*d060*/  @!P0 NANOSLEEP.SYNCS 0x989680 ;  /* 0x009896800000895d */ /* 0x008fea0003900000 */
[----:B------:R-:W3:Y:S02]  /*d070*/  @!P0 SYNCS.PHASECHK.TRANS64 P0, [R0+URZ+0x68], R9 ;  /* 0x00006809000085a7 */ /* 0x000ee400080010ff */
[----:B---3--:R-:W-:Y:S05]  /*d080*/  @!P0 BRA `(.L_x_231) ;  /* 0xfffffffc00f08947 */ /* 0x008fea000383ffff */
[----:B------:R-:W-:Y:S05]  /*d090*/  BRA `(.L_x_232) ;  /* 0xffffff8c002c7947 */ /* 0x000fea000383ffff */
.L_x_102:
[----:B------:R-:W-:Y:S07]  /*d0a0*/  MOV R0, UR21 ;  /* 0x0000001500007c02 */ /* 0x000fee0008000f00 */
.L_x_233:
[----:B-1----:R1:W3:Y:S02]  /*d0b0*/  SYNCS.PHASECHK.TRANS64.TRYWAIT P0, [R0+URZ+0x70], R9 ;  /* 0x00007009000075a7 */ /* 0x0022e400080011ff */
[----:B---3--:R-:W-:Y:S05]  /*d0c0*/  @!P0 NANOSLEEP.SYNCS 0x989680 ;  /* 0x009896800000895d */ /* 0x008fea0003900000 */
[----:B------:R-:W3:Y:S02]  /*d0d0*/  @!P0 SYNCS.PHASECHK.TRANS64 P0, [R0+URZ+0x70], R9 ;  /* 0x00007009000085a7 */ /* 0x000ee400080010ff */
[----:B---3--:R-:W-:Y:S05]  /*d0e0*/  @!P0 BRA `(.L_x_233) ;  /* 0xfffffffc00f08947 */ /* 0x008fea000383ffff */
[----:B------:R-:W-:Y:S05]  /*d0f0*/  BRA `(.L_x_234) ;  /* 0xffffff8c008c7947 */ /* 0x000fea000383ffff */
.L_x_103:
[----:B------:R-:W-:Y:S07]  /*d100*/  MOV R0, UR21 ;  /* 0x0000001500007c02 */ /* 0x000fee0008000f00 */
.L_x_235:
[----:B-1----:R1:W3:Y:S02]  /*d110*/  SYNCS.PHASECHK.TRANS64.TRYWAIT P0, [R0+URZ+0x78], R9 ;  /* 0x00007809000075a7 */ /* 0x0022e400080011ff */
[----:B---3--:R-:W-:Y:S05]  /*d120*/  @!P0 NANOSLEEP.SYNCS 0x989680 ;  /* 0x009896800000895d */ /* 0x008fea0003900000 */
[----:B------:R-:W3:Y:S02]  /*d130*/  @!P0 SYNCS.PHASECHK.TRANS64 P0, [R0+URZ+0x78], R9 ;  /* 0x00007809000085a7 */ /* 0x000ee400080010ff */
[----:B---3--:R-:W-:Y:S05]  /*d140*/  @!P0 BRA `(.L_x_235) ;  /* 0xfffffffc00f08947 */ /* 0x008fea000383ffff */
[----:B------:R-:W-:Y:S05]  /*d150*/  BRA `(.L_x_236) ;  /* 0xffffff8c00e87947 */ /* 0x000fea000383ffff */
.L_x_105:
[----:B------:R-:W-:-:S07]  /*d160*/  MOV R0, UR21 ;  /* 0x0000001500007c02 */ /* 0x000fce0008000f00 */
.L_x_237:
[----:B-1----:R1:W4:Y:S02]  /*d170*/  SYNCS.PHASECHK.TRANS64.TRYWAIT P0, [R0+URZ+0x60], R10 ;  /* 0x0000600a000075a7 */ /* 0x00232400080011ff */
[----:B----4-:R-:W-:Y:S05]  /*d180*/  @!P0 NANOSLEEP.SYNCS 0x989680 ;  /* 0x009896800000895d */ /* 0x010fea0003900000 */
[----:B------:R-:W4:Y:S02]  /*d190*/  @!P0 SYNCS.PHASECHK.TRANS64 P0, [R0+URZ+0x60], R10 ;  /* 0x0000600a000085a7 */ /* 0x000f2400080010ff */
[----:B----4-:R-:W-:Y:S05]  /*d1a0*/  @!P0 BRA `(.L_x_237) ;  /* 0xfffffffc00f08947 */ /* 0x010fea000383ffff */
[----:B------:R-:W-:Y:S05]  /*d1b0*/  BRA `(.L_x_238) ;  /* 0xffffff9000707947 */ /* 0x000fea000383ffff */
.L_x_106:
[----:B-1----:R-:W-:-:S07]  /*d1c0*/  MOV R0, UR21 ;  /* 0x0000001500007c02 */ /* 0x002fce0008000f00 */
.L_x_239:
[----:B-1----:R1:W4:Y:S02]  /*d1d0*/  SYNCS.PHASECHK.TRANS64.TRYWAIT P0, [R0+URZ+0x68], R10 ;  /* 0x0000680a000075a7 */ /* 0x00232400080011ff */
[----:B----4-:R-:W-:Y:S05]  /*d1e0*/  @!P0 NANOSLEEP.SYNCS 0x989680 ;  /* 0x009896800000895d */ /* 0x010fea0003900000 */
[----:B------:R-:W4:Y:S02]  /*d1f0*/  @!P0 SYNCS.PHASECHK.TRANS64 P0, [R0+URZ+0x68], R10 ;  /* 0x0000680a000085a7 */ /* 0x000f2400080010ff */
[----:B----4-:R-:W-:Y:S05]  /*d200*/  @!P0 BRA `(.L_x_239) ;  /* 0xfffffffc00f08947 */ /* 0x010fea000383ffff */
[----:B------:R-:W-:Y:S05]  /*d210*/  BRA `(.L_x_240) ;  /* 0xffffff9000607947 */ /* 0x000fea000383ffff */
.L_x_107:
[----:B------:R-:W-:-:S07]  /*d220*/  MOV R2, UR21 ;  /* 0x0000001500027c02 */ /* 0x000fce0008000f00 */
.L_x_241:
[----:B-1----:R1:W4:Y:S02]  /*d230*/  SYNCS.PHASECHK.TRANS64.TRYWAIT P0, [R2+URZ+0x70], R10 ;  /* 0x0000700a020075a7 */ /* 0x00232400080011ff */
[----:B----4-:R-:W-:Y:S05]  /*d240*/  @!P0 NANOSLEEP.SYNCS 0x989680 ;  /* 0x009896800000895d */ /* 0x010fea0003900000 */
[----:B------:R-:W4:Y:S02]  /*d250*/  @!P0 SYNCS.PHASECHK.TRANS64 P0, [R2+URZ+0x70], R10 ;  /* 0x0000700a020085a7 */ /* 0x000f2400080010ff */
[----:B----4-:R-:W-:Y:S05]  /*d260*/  @!P0 BRA `(.L_x_241) ;  /* 0xfffffffc00f08947 */ /* 0x010fea000383ffff */
[----:B------:R-:W-:Y:S05]  /*d270*/  BRA `(.L_x_242) ;  /* 0xffffff9000547947 */ /* 0x000fea000383ffff */
.L_x_109:
[----:B---3--:R3:W4:Y:S02]  /*d280*/  SYNCS.PHASECHK.TRANS64.TRYWAIT P0, [R0+URZ+0x90], R2 ;  /* 0x00009002000075a7 */ /* 0x00872400080011ff */
[----:B----4-:R-:W-:Y:S05]  /*d290*/  @!P0 NANOSLEEP.SYNCS 0x989680 ;  /* 0x009896800000895d */ /* 0x010fea0003900000 */
[----:B------:R-:W4:Y:S02]  /*d2a0*/  @!P0 SYNCS.PHASECHK.TRANS64 P0, [R0+URZ+0x90], R2 ;  /* 0x00009002000085a7 */ /* 0x000f2400080010ff */
[----:B----4-:R-:W-:Y:S05]  /*d2b0*/  @!P0 BRA `(.L_x_109) ;  /* 0xfffffffc00f08947 */ /* 0x010fea000383ffff */
[----:B------:R-:W-:Y:S05]  /*d2c0*/  BRA `(.L_x_243) ;  /* 0xffffff9400247947 */ /* 0x000fea000383ffff */
.L_x_120:
[----:B-1----:R-:W-:Y:S04]  /*d2d0*/  MOV R2, UR43 ;  /* 0x0000002b00027c02 */ /* 0x002fe80008000f00 */
[----:B------:R1:W2:Y:S03]  /*d2e0*/  SYNCS.PHASECHK.TRANS64.TRYWAIT P0, [R2+URZ+0x40], R3 ;  /* 0x00004003020075a7 */ /* 0x0002a600080011ff */
[----:B--2---:R-:W-:Y:S05]  /*d2f0*/  @!P0 NANOSLEEP.SYNCS 0x989680 ;  /* 0x009896800000895d */ /* 0x004fea0003900000 */
[----:B------:R-:W2:Y:S02]  /*d300*/  @!P0 SYNCS.PHASECHK.TRANS64 P0, [R2+URZ+0x40], R3 ;  /* 0x00004003020085a7 */ /* 0x000ea400080010ff */
[----:B--2---:R-:W-:Y:S05]  /*d310*/  @!P0 BRA `(.L_x_120) ;  /* 0xfffffffc00ec8947 */ /* 0x004fea000383ffff */
[----:B------:R-:W-:Y:S05]  /*d320*/  BRA `(.L_x_119) ;  /* 0xffffffa0007c7947 */ /* 0x000fea000383ffff */
.L_x_122:
[----:B-1----:R1:W4:Y:S02]  /*d330*/  SYNCS.PHASECHK.TRANS64.TRYWAIT P1, [R74+URZ+0xb0], R0 ;  /* 0x0000b0004a0075a7 */ /* 0x00232400080211ff */
[----:B----4-:R-:W-:Y:S05]  /*d340*/  @!P1 NANOSLEEP.SYNCS 0x989680 ;  /* 0x009896800000995d */ /* 0x010fea0003900000 */
[----:B------:R-:W4:Y:S02]  /*d350*/  @!P1 SYNCS.PHASECHK.TRANS64 P1, [R74+URZ+0xb0], R0 ;  /* 0x0000b0004a0095a7 */ /* 0x000f2400080210ff */
[----:B----4-:R-:W-:Y:S05]  /*d360*/  @!P1 BRA `(.L_x_122) ;  /* 0xfffffffc00f09947 */ /* 0x010fea000383ffff */
[----:B------:R-:W-:Y:S05]  /*d370*/  BRA `(.L_x_121) ;  /* 0xffffffa000a47947 */ /* 0x000fea000383ffff */
.L_x_131:
[----:B-1----:R1:W3:Y:S02]  /*d380*/  SYNCS.PHASECHK.TRANS64.TRYWAIT P0, [R2+URZ+0x40], R0 ;  /* 0x00004000020075a7 */ /* 0x0022e400080011ff */
[----:B---3--:R-:W-:Y:S05]  /*d390*/  @!P0 NANOSLEEP.SYNCS 0x989680 ;  /* 0x009896800000895d */ /* 0x008fea0003900000 */
[----:B------:R-:W3:Y:S02]  /*d3a0*/  @!P0 SYNCS.PHASECHK.TRANS64 P0, [R2+URZ+0x40], R0 ;  /* 0x00004000020085a7 */ /* 0x000ee400080010ff */
[----:B---3--:R-:W-:Y:S05]  /*d3b0*/  @!P0 BRA `(.L_x_131) ;  /* 0xfffffffc00f08947 */ /* 0x008fea000383ffff */
[----:B------:R-:W-:Y:S05]  /*d3c0*/  BRA `(.L_x_130) ;  /* 0xffffffa800d07947 */ /* 0x000fea000383ffff */
.L_x_139:
[----:B-1----:R1:W3:Y:S02]  /*d3d0*/  SYNCS.PHASECHK.TRANS64.TRYWAIT P0, [R0+URZ+0x40], R6 ;  /* 0x00004006000075a7 */ /* 0x0022e400080011ff */
[----:B---3--:R-:W-:Y:S05]  /*d3e0*/  @!P0 NANOSLEEP.SYNCS 0x989680 ;  /* 0x009896800000895d */ /* 0x008fea0003900000 */
[----:B------:R-:W3:Y:S02]  /*d3f0*/  @!P0 SYNCS.PHASECHK.TRANS64 P0, [R0+URZ+0x40], R6 ;  /* 0x00004006000085a7 */ /* 0x000ee400080010ff */
[----:B---3--:R-:W-:Y:S05]  /*d400*/  @!P0 BRA `(.L_x_139) ;  /* 0xfffffffc00f08947 */ /* 0x008fea000383ffff */
[----:B------:R-:W-:Y:S05]  /*d410*/  BRA `(.L_x_138) ;  /* 0xffffffb400247947 */ /* 0x000fea000383ffff */
.L_x_147:
[----:B-1----:R1:W3:Y:S02]  /*d420*/  SYNCS.PHASECHK.TRANS64.TRYWAIT P0, [R0+URZ+0x40], R6 ;  /* 0x00004006000075a7 */ /* 0x0022e400080011ff */
[----:B---3--:R-:W-:Y:S05]  /*d430*/  @!P0 NANOSLEEP.SYNCS 0x989680 ;  /* 0x009896800000895d */ /* 0x008fea0003900000 */
[----:B------:R-:W3:Y:S02]  /*d440*/  @!P0 SYNCS.PHASECHK.TRANS64 P0, [R0+URZ+0x40], R6 ;  /* 0x00004006000085a7 */ /* 0x000ee400080010ff */
[----:B---3--:R-:W-:Y:S05]  /*d450*/  @!P0 BRA `(.L_x_147) ;  /* 0xfffffffc00f08947 */ /* 0x008fea000383ffff */
[----:B------:R-:W-:Y:S05]  /*d460*/  BRA `(.L_x_146) ;  /* 0xffffffbc007c7947 */ /* 0x000fea000383ffff */
.L_x_155:
[----:B-1----:R1:W3:Y:S02]  /*d470*/  SYNCS.PHASECHK.TRANS64.TRYWAIT P0, [R0+URZ+0x40], R6 ;  /* 0x00004006000075a7 */ /* 0x0022e400080011ff */
[----:B---3--:R-:W-:Y:S05]  /*d480*/  @!P0 NANOSLEEP.SYNCS 0x989680 ;  /* 0x009896800000895d */ /* 0x008fea0003900000 */
[----:B------:R-:W3:Y:S02]  /*d490*/  @!P0 SYNCS.PHASECHK.TRANS64 P0, [R0+URZ+0x40], R6 ;  /* 0x00004006000085a7 */ /* 0x000ee400080010ff */
[----:B---3--:R-:W-:Y:S05]  /*d4a0*/  @!P0 BRA `(.L_x_155) ;  /* 0xfffffffc00f08947 */ /* 0x008fea000383ffff */
[----:B------:R-:W-:Y:S05]  /*d4b0*/  BRA `(.L_x_154) ;  /* 0xffffffc400e07947 */ /* 0x000fea000383ffff */
.L_x_163:
[----:B-1----:R1:W2:Y:S02]  /*d4c0*/  SYNCS.PHASECHK.TRANS64.TRYWAIT P0, [R0+URZ+0x40], R6 ;  /* 0x00004006000075a7 */ /* 0x0022a400080011ff */
[----:B--2---:R-:W-:Y:S05]  /*d4d0*/  @!P0 NANOSLEEP.SYNCS 0x989680 ;  /* 0x009896800000895d */ /* 0x004fea0003900000 */
[----:B------:R-:W2:Y:S02]  /*d4e0*/  @!P0 SYNCS.PHASECHK.TRANS64 P0, [R0+URZ+0x40], R6 ;  /* 0x00004006000085a7 */ /* 0x000ea400080010ff */
[----:B--2---:R-:W-:Y:S05]  /*d4f0*/  @!P0 BRA `(.L_x_163) ;  /* 0xfffffffc00f08947 */ /* 0x004fea000383ffff */
[----:B------:R-:W-:Y:S05]  /*d500*/  BRA `(.L_x_162) ;  /* 0xffffffd000507947 */ /* 0x000fea000383ffff */
.L_x_171:
[----:B-1----:R1:W2:Y:S02]  /*d510*/  SYNCS.PHASECHK.TRANS64.TRYWAIT P0, [R0+URZ+0x40], R6 ;  /* 0x00004006000075a7 */ /* 0x0022a400080011ff */
[----:B--2---:R-:W-:Y:S05]  /*d520*/  @!P0 NANOSLEEP.SYNCS 0x989680 ;  /* 0x009896800000895d */ /* 0x004fea0003900000 */
[----:B------:R-:W2:Y:S02]  /*d530*/  @!P0 SYNCS.PHASECHK.TRANS64 P0, [R0+URZ+0x40], R6 ;  /* 0x00004006000085a7 */ /* 0x000ea400080010ff */
[----:B--2---:R-:W-:Y:S05]  /*d540*/  @!P0 BRA `(.L_x_171) ;  /* 0xfffffffc00f08947 */ /* 0x004fea000383ffff */
[----:B------:R-:W-:Y:S05]  /*d550*/  BRA `(.L_x_170) ;  /* 0xffffffd800b87947 */ /* 0x000fea000383ffff */
.L_x_179:
[----:B-1----:R1:W2:Y:S02]  /*d560*/  SYNCS.PHASECHK.TRANS64.TRYWAIT P0, [R0+URZ+0x40], R77 ;  /* 0x0000404d000075a7 */ /* 0x0022a400080011ff */
[----:B--2---:R-:W-:Y:S05]  /*d570*/  @!P0 NANOSLEEP.SYNCS 0x989680 ;  /* 0x009896800000895d */ /* 0x004fea0003900000 */
[----:B------:R-:W2:Y:S02]  /*d580*/  @!P0 SYNCS.PHASECHK.TRANS64 P0, [R0+URZ+0x40], R77 ;  /* 0x0000404d000085a7 */ /* 0x000ea400080010ff */
[----:B--2---:R-:W-:Y:S05]  /*d590*/  @!P0 BRA `(.L_x_179) ;  /* 0xfffffffc00f08947 */ /* 0x004fea000383ffff */
[----:B------:R-:W-:Y:S05]  /*d5a0*/  BRA `(.L_x_178) ;  /* 0xffffffe400207947 */ /* 0x000fea000383ffff */
        .weak           $__internal_0_$__cuda_sm10x_tcgen05_guardrail_trap_col_being_dealloced_not_returned_by_alloc
        .type           $__internal_0_$__cuda_sm10x_tcgen05_guardrail_trap_col_being_dealloced_not_returned_by_alloc,@function
        .size           $__internal_0_$__cuda_sm10x_tcgen05_guardrail_trap_col_being_dealloced_not_returned_by_alloc,($__internal_1_$__cuda_sm10x_tcgen05_guardrail_trap_phase_invalid_during_alloc - $__internal_0_$__cuda_sm10x_tcgen05_guardrail_trap_col_being_dealloced_not_returned_by_alloc)
$__internal_0_$__cuda_sm10x_tcgen05_guardrail_trap_col_being_dealloced_not_returned_by_alloc:
[----:B------:R-:W-:Y:S05]  /*d5b0*/  BPT.TRAP 0x1 ;  /* 0x000000040000795c */ /* 0x000fea0000300000 */
[----:B------:R-:W-:-:S04]  /*d5c0*/  HFMA2 R3, -RZ, RZ, 0, 0 ;  /* 0x00000000ff037431 */ /* 0x000fc800000001ff */
[----:B------:R-:W-:Y:S05]  /*d5d0*/  RET.REL.NODEC R2 `(_ZN7cutlass13device_kernelINS_4gemm6kernel13GemmUniversalIN4cute5tupleIJiiiiEEENS1_10collective13CollectiveMmaINS1_35MainloopSm100TmaUmmaWarpSpecializedILi4ELi2ELi4ENS5_IJNS4_1CILi4EEENSA_ILi2EEENSA_ILi1EEEEEEEENS5_IJNSA_ILi128EEENSA_ILi256EEENSA_ILi64EEEEEENS_10tfloat32_tENS5_IJlSD_lEEESK_SL_NS4_8TiledMMAINS4_8MMA_AtomIJNS4_23SM100_MMA_TF32_2x1SM_SSISK_SK_fLi128ELi256ELNS4_4UMMA5MajorE0ELSQ_0ELNSP_7ScaleInE0ELSR_0EEEEEENS4_6LayoutINS5_IJSD_SD_SD_EEENS5_IJNSA_ILi0EEESW_SW_EEEEENS5_IJNS4_10UnderscoreESZ_SZ_EEEEENS4_28SM100_TMA_2SM_LOAD_MULTICASTENS4_14ComposedLayoutINS4_7SwizzleILi3ELi4ELi3EEENS4_18smem_ptr_flag_bitsILi32EEENSU_INS5_IJNSA_ILi8EEENSA_ILi32EEEEEENS5_IJS19_SD_EEEEEEEvNS4_8identityES12_S1D_vS1E_EENS_8epilogue10collective18CollectiveEpilogueINS1G_23Sm100TmaWarpSpecializedILi4ELi2ELi16ELb1ELb0EEEJNS5_IJSI_SH_SI_EEENS5_IJNSU_ISI_SD_EENSU_INS5_IJNSA_ILi16EEESC_EEENS5_IJSD_SG_EEEEEEEESK_SL_SK_SL_NS1G_6fusion15FusionCallbacksIS1K_NS1S_17LinearCombinationISK_fSK_fLNS_15FloatRoundStyleE2EEES1L_S1R_JEEENS4_5SM1004TMEM4LOAD26SM100_TMEM_LOAD_32dp32b16xENS4_13SM90_TMA_LOADENS13_INS14_ILi2ELi4ELi3EEES17_NSU_INS5_IJS18_S1N_EEENS5_IJS1N_SD_EEEEEEENS4_39AutoVectorizingCopyWithAssumedAlignmentILi128EEENS4_14SM90_TMA_STOREES27_S29_S29_EEEvvEEEEvNT_6ParamsE) ;  /* 0xffffff2802887950 */ /* 0x000fea0003c3ffff */
        .weak           $__internal_1_$__cuda_sm10x_tcgen05_guardrail_trap_phase_invalid_during_alloc
        .type           $__internal_1_$__cuda_sm10x_tcgen05_guardrail_trap_phase_invalid_during_alloc,@function
        .size           $__internal_1_$__cuda_sm10x_tcgen05_guardrail_trap_phase_invalid_during_alloc,($__internal_2_$__cuda_sm10x_tcgen05_guardrail_trap_unallocated_columns_being_dealloced - $__internal_1_$__cuda_sm10x_tcgen05_guardrail_trap_phase_invalid_during_alloc)
$__internal_1_$__cuda_sm10x_tcgen05_guardrail_trap_phase_invalid_during_alloc:
[----:B------:R-:W-:Y:S05]  /*d5e0*/  BPT.TRAP 0x1 ;  /* 0x000000040000795c */ /* 0x000fea0000300000 */
[----:B------:R-:W-:-:S04]  /*d5f0*/  MOV R5, 0x0 ;  /* 0x0000000000057802 */ /* 0x000fc80000000f00 */
[----:B------:R-:W-:Y:S05]  /*d600*/  RET.REL.NODEC R4 `(_ZN7cutlass13device_kernelINS_4gemm6kernel13GemmUniversalIN4cute5tupleIJiiiiEEENS1_10collective13CollectiveMmaINS1_35MainloopSm100TmaUmmaWarpSpecializedILi4ELi2ELi4ENS5_IJNS4_1CILi4EEENSA_ILi2EEENSA_ILi1EEEEEEEENS5_IJNSA_ILi128EEENSA_ILi256EEENSA_ILi64EEEEEENS_10tfloat32_tENS5_IJlSD_lEEESK_SL_NS4_8TiledMMAINS4_8MMA_AtomIJNS4_23SM100_MMA_TF32_2x1SM_SSISK_SK_fLi128ELi256ELNS4_4UMMA5MajorE0ELSQ_0ELNSP_7ScaleInE0ELSR_0EEEEEENS4_6LayoutINS5_IJSD_SD_SD_EEENS5_IJNSA_ILi0EEESW_SW_EEEEENS5_IJNS4_10UnderscoreESZ_SZ_EEEEENS4_28SM100_TMA_2SM_LOAD_MULTICASTENS4_14ComposedLayoutINS4_7SwizzleILi3ELi4ELi3EEENS4_18smem_ptr_flag_bitsILi32EEENSU_INS5_IJNSA_ILi8EEENSA_ILi32EEEEEENS5_IJS19_SD_EEEEEEEvNS4_8identityES12_S1D_vS1E_EENS_8epilogue10collective18CollectiveEpilogueINS1G_23Sm100TmaWarpSpecializedILi4ELi2ELi16ELb1ELb0EEEJNS5_IJSI_SH_SI_EEENS5_IJNSU_ISI_SD_EENSU_INS5_IJNSA_ILi16EEESC_EEENS5_IJSD_SG_EEEEEEEESK_SL_SK_SL_NS1G_6fusion15FusionCallbacksIS1K_NS1S_17LinearCombinationISK_fSK_fLNS_15FloatRoundStyleE2EEES1L_S1R_JEEENS4_5SM1004TMEM4LOAD26SM100_TMEM_LOAD_32dp32b16xENS4_13SM90_TMA_LOADENS13_INS14_ILi2ELi4ELi3EEES17_NSU_INS5_IJS18_S1N_EEENS5_IJS1N_SD_EEEEEEENS4_39AutoVectorizingCopyWithAssumedAlignmentILi128EEENS4_14SM90_TMA_STOREES27_S29_S29_EEEvvEEEEvNT_6ParamsE) ;  /* 0xffffff28047c7950 */ /* 0x000fea0003c3ffff */
        .weak           $__internal_2_$__cuda_sm10x_tcgen05_guardrail_trap_unallocated_columns_being_dealloced
        .type           $__internal_2_$__cuda_sm10x_tcgen05_guardrail_trap_unallocated_columns_being_dealloced,@function
        .size           $__internal_2_$__cuda_sm10x_tcgen05_guardrail_trap_unallocated_columns_being_dealloced,(.L_x_245 - $__internal_2_$__cuda_sm10x_tcgen05_guardrail_trap_unallocated_columns_being_dealloced)
$__internal_2_$__cuda_sm10x_tcgen05_guardrail_trap_unallocated_columns_being_dealloced:
[----:B------:R-:W-:Y:S05]  /*d610*/  BPT.TRAP 0x1 ;  /* 0x000000040000795c */ /* 0x000fea0000300000 */
[----:B------:R-:W-:-:S04]  /*d620*/  HFMA2 R3, -RZ, RZ, 0, 0 ;  /* 0x00000000ff037431 */ /* 0x000fc800000001ff */
[----:B------:R-:W-:Y:S05]  /*d630*/  RET.REL.NODEC R2 `(_ZN7cutlass13device_kernelINS_4gemm6kernel13GemmUniversalIN4cute5tupleIJiiiiEEENS1_10collective13CollectiveMmaINS1_35MainloopSm100TmaUmmaWarpSpecializedILi4ELi2ELi4ENS5_IJNS4_1CILi4EEENSA_ILi2EEENSA_ILi1EEEEEEEENS5_IJNSA_ILi128EEENSA_ILi256EEENSA_ILi64EEEEEENS_10tfloat32_tENS5_IJlSD_lEEESK_SL_NS4_8TiledMMAINS4_8MMA_AtomIJNS4_23SM100_MMA_TF32_2x1SM_SSISK_SK_fLi128ELi256ELNS4_4UMMA5MajorE0ELSQ_0ELNSP_7ScaleInE0ELSR_0EEEEEENS4_6LayoutINS5_IJSD_SD_SD_EEENS5_IJNSA_ILi0EEESW_SW_EEEEENS5_IJNS4_10UnderscoreESZ_SZ_EEEEENS4_28SM100_TMA_2SM_LOAD_MULTICASTENS4_14ComposedLayoutINS4_7SwizzleILi3ELi4ELi3EEENS4_18smem_ptr_flag_bitsILi32EEENSU_INS5_IJNSA_ILi8EEENSA_ILi32EEEEEENS5_IJS19_SD_EEEEEEEvNS4_8identityES12_S1D_vS1E_EENS_8epilogue10collective18CollectiveEpilogueINS1G_23Sm100TmaWarpSpecializedILi4ELi2ELi16ELb1ELb0EEEJNS5_IJSI_SH_SI_EEENS5_IJNSU_ISI_SD_EENSU_INS5_IJNSA_ILi16EEESC_EEENS5_IJSD_SG_EEEEEEEESK_SL_SK_SL_NS1G_6fusion15FusionCallbacksIS1K_NS1S_17LinearCombinationISK_fSK_fLNS_15FloatRoundStyleE2EEES1L_S1R_JEEENS4_5SM1004TMEM4LOAD26SM100_TMEM_LOAD_32dp32b16xENS4_13SM90_TMA_LOADENS13_INS14_ILi2ELi4ELi3EEES17_NSU_INS5_IJS18_S1N_EEENS5_IJS1N_SD_EEEEEEENS4_39AutoVectorizingCopyWithAssumedAlignmentILi128EEENS4_14SM90_TMA_STOREES27_S29_S29_EEEvvEEEEvNT_6ParamsE) ;  /* 0xffffff2802707950 */ /* 0x000fea0003c3ffff */
.L_x_244:
[----:B------:R-:W-:-:S00]  /*d640*/  BRA `(.L_x_244) ;  /* 0xfffffffc00fc7947 */ /* 0x000fc0000383ffff */
[----:B------:R-:W-:-:S00]  /*d650*/  NOP ;  /* 0x0000000000007918 */ /* 0x000fc00000000000 */
        /* <DEDUP_REMOVED lines=10> */
.L_x_245:


//--------------------- .nv.global.init           --------------------------
	.section	.nv.global.init,"aw",@progbits
.nv.global.init:
	.type		$str$27,@object
	.size		$str$27,($str$28 - $str$27)
$str$27:
        /*0000*/ 	.byte	0x28, 0x61, 0x64, 0x64, 0x72, 0x65, 0x73, 0x73, 0x20, 0x26, 0x20, 0x6d, 0x61, 0x73, 0x6b, 0x29
        /*0010*/ 	.byte	0x20, 0x3d, 0x3d, 0x20, 0x30, 0x00
	.type		$str$28,@object
	.size		$str$28,($str$26 - $str$28)
$str$28:
        /*0016*/ 	.byte	0x2f, 0x74, 0x6d, 0x70, 0x2f, 0x63, 0x75, 0x74, 0x6c, 0x61, 0x73, 0x73, 0x5f, 0x73, 0x77, 0x65
        /*0026*/ 	.byte	0x65, 0x70, 0x5f, 0x73, 0x72, 0x63, 0x2f, 0x69, 0x6e, 0x63, 0x6c, 0x75, 0x64, 0x65, 0x2f, 0x63
        /*0036*/ 	.byte	0x75, 0x74, 0x65, 0x2f, 0x70, 0x6f, 0x69, 0x6e, 0x74, 0x65, 0x72, 0x5f, 0x66, 0x6c, 0x61, 0x67
        /*0046*/ 	.byte	0x67, 0x65, 0x64, 0x2e, 0x68, 0x70, 0x70, 0x00
	.type		$str$26,@object
	.size		$str$26,($str$25 - $str$26)
$str$26:
        /*004e*/ 	.byte	0x2f, 0x74, 0x6d, 0x70, 0x2f, 0x63, 0x75, 0x74, 0x6c, 0x61, 0x73, 0x73, 0x5f, 0x73, 0x77, 0x65
        /*005e*/ 	.byte	0x65, 0x70, 0x5f, 0x73, 0x72, 0x63, 0x2f, 0x69, 0x6e, 0x63, 0x6c, 0x75, 0x64, 0x65, 0x2f, 0x63
        /*006e*/ 	.byte	0x75, 0x74, 0x65, 0x2f, 0x61, 0x74, 0x6f, 0x6d, 0x2f, 0x63, 0x6f, 0x70, 0x79, 0x5f, 0x74, 0x72
        /*007e*/ 	.byte	0x61, 0x69, 0x74, 0x73, 0x5f, 0x73, 0x6d, 0x31, 0x30, 0x30, 0x2e, 0x68, 0x70, 0x70, 0x00
	.type		$str$25,@object
	.size		$str$25,(__unnamed_1 - $str$25)
$str$25:
        /*008d*/ 	.byte	0x28, 0x28, 0x75, 0x69, 0x6e, 0x74, 0x33, 0x32, 0x5f, 0x74, 0x28, 0x74, 0x68, 0x72, 0x65, 0x61
        /*009d*/ 	.byte	0x64, 0x49, 0x64, 0x78, 0x2e, 0x78, 0x29, 0x20, 0x2f, 0x20, 0x33, 0x32, 0x29, 0x20, 0x25, 0x20
        /*00ad*/ 	.byte	0x34, 0x29, 0x20, 0x3d, 0x3d, 0x20, 0x28, 0x28, 0x28, 0x74, 0x6d, 0x65, 0x6d, 0x5f, 0x61, 0x64
        /*00bd*/ 	.byte	0x64, 0x72, 0x20, 0x3e, 0x3e, 0x20, 0x31, 0x36, 0x29, 0x20, 0x2f, 0x20, 0x33, 0x32, 0x29, 0x20
        /*00cd*/ 	.byte	0x25, 0x20, 0x34, 0x29, 0x00
	.type		__unnamed_1,@object
	.size		__unnamed_1,(__unnamed_2 - __unnamed_1)
__unnamed_1:
        /*00d2*/ 	.byte	0x61, 0x75, 0x74, 0x6f, 0x20, 0x63, 0x75, 0x74, 0x65, 0x3a, 0x3a, 0x61, 0x73, 0x5f, 0x70, 0x6f
        /* <DEDUP_REMOVED lines=24> */
        /*0262*/ 	.byte	0x43, 0x3c, 0x32, 0x30, 0x34, 0x38, 0x3e, 0x3e, 0x3e, 0x3e, 0x5d, 0x00
	.type		__unnamed_2,@object
	.size		__unnamed_2,(.L_2 - __unnamed_2)
__unnamed_2:
        /* <DEDUP_REMOVED lines=42> */
        /*050e*/ 	.byte	0x3e, 0x5d, 0x00
.L_2:


//--------------------- .nv.shared._ZN7cutlass13device_kernelINS_4gemm6kernel13GemmUniversalIN4cute5tupleIJiiiiEEENS1_10collective13CollectiveMmaINS1_35MainloopSm100TmaUmmaWarpSpecializedILi4ELi2ELi4ENS5_IJNS4_1CILi4EEENSA_ILi2EEENSA_ILi1EEEEEEEENS5_IJNSA_ILi128EEENSA_ILi256EEENSA_ILi64EEEEEENS_10tfloat32_tENS5_IJlSD_lEEESK_SL_NS4_8TiledMMAINS4_8MMA_AtomIJNS4_23SM100_MMA_TF32_2x1SM_SSISK_SK_fLi128ELi256ELNS4_4UMMA5MajorE0ELSQ_0ELNSP_7ScaleInE0ELSR_0EEEEEENS4_6LayoutINS5_IJSD_SD_SD_EEENS5_IJNSA_ILi0EEESW_SW_EEEEENS5_IJNS4_10UnderscoreESZ_SZ_EEEEENS4_28SM100_TMA_2SM_LOAD_MULTICASTENS4_14ComposedLayoutINS4_7SwizzleILi3ELi4ELi3EEENS4_18smem_ptr_flag_bitsILi32EEENSU_INS5_IJNSA_ILi8EEENSA_ILi32EEEEEENS5_IJS19_SD_EEEEEEEvNS4_8identityES12_S1D_vS1E_EENS_8epilogue10collective18CollectiveEpilogueINS1G_23Sm100TmaWarpSpecializedILi4ELi2ELi16ELb1ELb0EEEJNS5_IJSI_SH_SI_EEENS5_IJNSU_ISI_SD_EENSU_INS5_IJNSA_ILi16EEESC_EEENS5_IJSD_SG_EEEEEEEESK_SL_SK_SL_NS1G_6fusion15FusionCallbacksIS1K_NS1S_17LinearCombinationISK_fSK_fLNS_15FloatRoundStyleE2EEES1L_S1R_JEEENS4_5SM1004TMEM4LOAD26SM100_TMEM_LOAD_32dp32b16xENS4_13SM90_TMA_LOADENS13_INS14_ILi2ELi4ELi3EEES17_NSU_INS5_IJS18_S1N_EEENS5_IJS1N_SD_EEEEEEENS4_39AutoVectorizingCopyWithAssumedAlignmentILi128EEENS4_14SM90_TMA_STOREES27_S29_S29_EEEvvEEEEvNT_6ParamsE --------------------------
	.section	.nv.shared._ZN7cutlass13device_kernelINS_4gemm6kernel13GemmUniversalIN4cute5tupleIJiiiiEEENS1_10collective13CollectiveMmaINS1_35MainloopSm100TmaUmmaWarpSpecializedILi4ELi2ELi4ENS5_IJNS4_1CILi4EEENSA_ILi2EEENSA_ILi1EEEEEEEENS5_IJNSA_ILi128EEENSA_ILi256EEENSA_ILi64EEEEEENS_10tfloat32_tENS5_IJlSD_lEEESK_SL_NS4_8TiledMMAINS4_8MMA_AtomIJNS4_23SM100_MMA_TF32_2x1SM_SSISK_SK_fLi128ELi256ELNS4_4UMMA5MajorE0ELSQ_0ELNSP_7ScaleInE0ELSR_0EEEEEENS4_6LayoutINS5_IJSD_SD_SD_EEENS5_IJNSA_ILi0EEESW_SW_EEEEENS5_IJNS4_10UnderscoreESZ_SZ_EEEEENS4_28SM100_TMA_2SM_LOAD_MULTICASTENS4_14ComposedLayoutINS4_7SwizzleILi3ELi4ELi3EEENS4_18smem_ptr_flag_bitsILi32EEENSU_INS5_IJNSA_ILi8EEENSA_ILi32EEEEEENS5_IJS19_SD_EEEEEEEvNS4_8identityES12_S1D_vS1E_EENS_8epilogue10collective18CollectiveEpilogueINS1G_23Sm100TmaWarpSpecializedILi4ELi2ELi16ELb1ELb0EEEJNS5_IJSI_SH_SI_EEENS5_IJNSU_ISI_SD_EENSU_INS5_IJNSA_ILi16EEESC_EEENS5_IJSD_SG_EEEEEEEESK_SL_SK_SL_NS1G_6fusion15FusionCallbacksIS1K_NS1S_17LinearCombinationISK_fSK_fLNS_15FloatRoundStyleE2EEES1L_S1R_JEEENS4_5SM1004TMEM4LOAD26SM100_TMEM_LOAD_32dp32b16xENS4_13SM90_TMA_LOADENS13_INS14_ILi2ELi4ELi3EEES17_NSU_INS5_IJS18_S1N_EEENS5_IJS1N_SD_EEEEEEENS4_39AutoVectorizingCopyWithAssumedAlignmentILi128EEENS4_14SM90_TMA_STOREES27_S29_S29_EEEvvEEEEvNT_6ParamsE,"aw",@nobits
	.sectionflags	@""
	.align	16
	.zero		1024


//--------------------- .nv.shared.reserved.0     --------------------------
	.section	.nv.shared.reserved.0,"aw",@nobits
	.weak		__nv_reservedSMEM_offset_0_alias
	.size		__nv_reservedSMEM_offset_0_alias, 0, 64
	.other		__nv_reservedSMEM_offset_0_alias,@"STO_CUDA_RESERVED_SHARED STV_DEFAULT"
__nv_reservedSMEM_offset_0_alias:
	.zero		0
.nv.shared.reserved.0:
	.zero		64
	.weak		__nv_reservedSMEM_tcgen05_partition
	.type		__nv_reservedSMEM_tcgen05_partition,@object
	.size		__nv_reservedSMEM_tcgen05_partition,(.L_0 - __nv_reservedSMEM_tcgen05_partition)
__nv_reservedSMEM_tcgen05_partition:
	.zero		32
.L_0:


//--------------------- .nv.global                --------------------------
	.section	.nv.global,"aw",@nobits
.nv.global:
	.type		_ZN40_INTERNAL_e2dffb2e_4_k_cu_db35c6d3_373874cute1_E,@object
	.size		_ZN40_INTERNAL_e2dffb2e_4_k_cu_db35c6d3_373874cute1_E,(_ZN40_INTERNAL_e2dffb2e_4_k_cu_db35c6d3_373874cuda3std3__45__cpo6cbeginE - _ZN40_INTERNAL_e2dffb2e_4_k_cu_db35c6d3_373874cute1_E)
_ZN40_INTERNAL_e2dffb2e_4_k_cu_db35c6d3_373874cute1_E:
	.zero		1
	.type		_ZN40_INTERNAL_e2dffb2e_4_k_cu_db35c6d3_373874cuda3std3__45__cpo6cbeginE,@object
	.size		_ZN40_INTERNAL_e2dffb2e_4_k_cu_db35c6d3_373874cuda3std3__45__cpo6cbeginE,(_ZN40_INTERNAL_e2dffb2e_4_k_cu_db35c6d3_373874cuda3std3__48in_placeE - _ZN40_INTERNAL_e2dffb2e_4_k_cu_db35c6d3_373874cuda3std3__45__cpo6cbeginE)
_ZN40_INTERNAL_e2dffb2e_4_k_cu_db35c6d3_373874cuda3std3__45__cpo6cbeginE:
	.zero		1
	.type		_ZN40_INTERNAL_e2dffb2e_4_k_cu_db35c6d3_373874cuda3std3__48in_placeE,@object
	.size		_ZN40_INTERNAL_e2dffb2e_4_k_cu_db35c6d3_373874cuda3std3__48in_placeE,(_ZN40_INTERNAL_e2dffb2e_4_k_cu_db35c6d3_373874cuda3std6ranges3__45__cpo9iter_moveE - _ZN40_INTERNAL_e2dffb2e_4_k_cu_db35c6d3_373874cuda3std3__48in_placeE)
_ZN40_INTERNAL_e2dffb2e_4_k_cu_db35c6d3_373874cuda3std3__48in_placeE:
	.zero		1
	.type		_ZN40_INTERNAL_e2dffb2e_4_k_cu_db35c6d3_373874cuda3std6ranges3__45__cpo9iter_moveE,@object
	.size		_ZN40_INTERNAL_e2dffb2e_4_k_cu_db35c6d3_373874cuda3std6ranges3__45__cpo9iter_moveE,(_ZN40_INTERNAL_e2dffb2e_4_k_cu_db35c6d3_373874cuda3std3__45__cpo5beginE - _ZN40_INTERNAL_e2dffb2e_4_k_cu_db35c6d3_373874cuda3std6ranges3__45__cpo9iter_moveE)
_ZN40_INTERNAL_e2dffb2e_4_k_cu_db35c6d3_373874cuda3std6ranges3__45__cpo9iter_moveE:
	.zero		1
	.type		_ZN40_INTERNAL_e2dffb2e_4_k_cu_db35c6d3_373874cuda3std3__45__cpo5beginE,@object
	.size		_ZN40_INTERNAL_e2dffb2e_4_k_cu_db35c6d3_373874cuda3std3__45__cpo5beginE,(_ZN40_INTERNAL_e2dffb2e_4_k_cu_db35c6d3_373874cuda3std3__442_GLOBAL__N__e2dffb2e_4_k_cu_db35c6d3_373876ignoreE - _ZN40_INTERNAL_e2dffb2e_4_k_cu_db35c6d3_373874cuda3std3__45__cpo5beginE)
_ZN40_INTERNAL_e2dffb2e_4_k_cu_db35c6d3_373874cuda3std3__45__cpo5beginE:
	.zero		1
	.type		_ZN40_INTERNAL_e2dffb2e_4_k_cu_db35c6d3_373874cuda3std3__442_GLOBAL__N__e2dffb2e_4_k_cu_db35c6d3_373876ignoreE,@object
	.size		_ZN40_INTERNAL_e2dffb2e_4_k_cu_db35c6d3_373874cuda3std3__442_GLOBAL__N__e2dffb2e_4_k_cu_db35c6d3_373876ignoreE,(_ZN40_INTERNAL_e2dffb2e_4_k_cu_db35c6d3_373874cute7productE - _ZN40_INTERNAL_e2dffb2e_4_k_cu_db35c6d3_373874cuda3std3__442_GLOBAL__N__e2dffb2e_4_k_cu_db35c6d3_373876ignoreE)
_ZN40_INTERNAL_e2dffb2e_4_k_cu_db35c6d3_373874cuda3std3__442_GLOBAL__N__e2dffb2e_4_k_cu_db35c6d3_373876ignoreE:
	.zero		1
	.type		_ZN40_INTERNAL_e2dffb2e_4_k_cu_db35c6d3_373874cute7productE,@object
	.size		_ZN40_INTERNAL_e2dffb2e_4_k_cu_db35c6d3_373874cute7productE,(_ZN40_INTERNAL_e2dffb2e_4_k_cu_db35c6d3_373874cuda3std3__45__cpo3endE - _ZN40_INTERNAL_e2dffb2e_4_k_cu_db35c6d3_373874cute7productE)
_ZN40_INTERNAL_e2dffb2e_4_k_cu_db35c6d3_373874cute7productE:
	.zero		1
	.type		_ZN40_INTERNAL_e2dffb2e_4_k_cu_db35c6d3_373874cuda3std3__45__cpo3endE,@object
	.size		_ZN40_INTERNAL_e2dffb2e_4_k_cu_db35c6d3_373874cuda3std3__45__cpo3endE,(_ZN40_INTERNAL_e2dffb2e_4_k_cu_db35c6d3_373874cuda3std3__419piecewise_constructE - _ZN40_INTERNAL_e2dffb2e_4_k_cu_db35c6d3_373874cuda3std3__45__cpo3endE)
_ZN40_INTERNAL_e2dffb2e_4_k_cu_db35c6d3_373874cuda3std3__45__cpo3endE:
	.zero		1
	.type		_ZN40_INTERNAL_e2dffb2e_4_k_cu_db35c6d3_373874cuda3std3__419piecewise_constructE,@object
	.size		_ZN40_INTERNAL_e2dffb2e_4_k_cu_db35c6d3_373874cuda3std3__419piecewise_constructE,(_ZN40_INTERNAL_e2dffb2e_4_k_cu_db35c6d3_373874cuda3std3__45__cpo4cendE - _ZN40_INTERNAL_e2dffb2e_4_k_cu_db35c6d3_373874cuda3std3__419piecewise_constructE)
_ZN40_INTERNAL_e2dffb2e_4_k_cu_db35c6d3_373874cuda3std3__419piecewise_constructE:
	.zero		1
	.type		_ZN40_INTERNAL_e2dffb2e_4_k_cu_db35c6d3_373874cuda3std3__45__cpo4cendE,@object
	.size		_ZN40_INTERNAL_e2dffb2e_4_k_cu_db35c6d3_373874cuda3std3__45__cpo4cendE,(_ZN40_INTERNAL_e2dffb2e_4_k_cu_db35c6d3_373874cuda3std6ranges3__45__cpo4swapE - _ZN40_INTERNAL_e2dffb2e_4_k_cu_db35c6d3_373874cuda3std3__45__cpo4cendE)
_ZN40_INTERNAL_e2dffb2e_4_k_cu_db35c6d3_373874cuda3std3__45__cpo4cendE:
	.zero		1
	.type		_ZN40_INTERNAL_e2dffb2e_4_k_cu_db35c6d3_373874cuda3std6ranges3__45__cpo4swapE,@object
	.size		_ZN40_INTERNAL_e2dffb2e_4_k_cu_db35c6d3_373874cuda3std6ranges3__45__cpo4swapE,(.L_10 - _ZN40_INTERNAL_e2dffb2e_4_k_cu_db35c6d3_373874cuda3std6ranges3__45__cpo4swapE)
_ZN40_INTERNAL_e2dffb2e_4_k_cu_db35c6d3_373874cuda3std6ranges3__45__cpo4swapE:
	.zero		1
.L_10:


//--------------------- .nv.constant0._ZN7cutlass13device_kernelINS_4gemm6kernel13GemmUniversalIN4cute5tupleIJiiiiEEENS1_10collective13CollectiveMmaINS1_35MainloopSm100TmaUmmaWarpSpecializedILi4ELi2ELi4ENS5_IJNS4_1CILi4EEENSA_ILi2EEENSA_ILi1EEEEEEEENS5_IJNSA_ILi128EEENSA_ILi256EEENSA_ILi64EEEEEENS_10tfloat32_tENS5_IJlSD_lEEESK_SL_NS4_8TiledMMAINS4_8MMA_AtomIJNS4_23SM100_MMA_TF32_2x1SM_SSISK_SK_fLi128ELi256ELNS4_4UMMA5MajorE0ELSQ_0ELNSP_7ScaleInE0ELSR_0EEEEEENS4_6LayoutINS5_IJSD_SD_SD_EEENS5_IJNSA_ILi0EEESW_SW_EEEEENS5_IJNS4_10UnderscoreESZ_SZ_EEEEENS4_28SM100_TMA_2SM_LOAD_MULTICASTENS4_14ComposedLayoutINS4_7SwizzleILi3ELi4ELi3EEENS4_18smem_ptr_flag_bitsILi32EEENSU_INS5_IJNSA_ILi8EEENSA_ILi32EEEEEENS5_IJS19_SD_EEEEEEEvNS4_8identityES12_S1D_vS1E_EENS_8epilogue10collective18CollectiveEpilogueINS1G_23Sm100TmaWarpSpecializedILi4ELi2ELi16ELb1ELb0EEEJNS5_IJSI_SH_SI_EEENS5_IJNSU_ISI_SD_EENSU_INS5_IJNSA_ILi16EEESC_EEENS5_IJSD_SG_EEEEEEEESK_SL_SK_SL_NS1G_6fusion15FusionCallbacksIS1K_NS1S_17LinearCombinationISK_fSK_fLNS_15FloatRoundStyleE2EEES1L_S1R_JEEENS4_5SM1004TMEM4LOAD26SM100_TMEM_LOAD_32dp32b16xENS4_13SM90_TMA_LOADENS13_INS14_ILi2ELi4ELi3EEES17_NSU_INS5_IJS18_S1N_EEENS5_IJS1N_SD_EEEEEEENS4_39AutoVectorizingCopyWithAssumedAlignmentILi128EEENS4_14SM90_TMA_STOREES27_S29_S29_EEEvvEEEEvNT_6ParamsE --------------------------
	.section	.nv.constant0._ZN7cutlass13device_kernelINS_4gemm6kernel13GemmUniversalIN4cute5tupleIJiiiiEEENS1_10collective13CollectiveMmaINS1_35MainloopSm100TmaUmmaWarpSpecializedILi4ELi2ELi4ENS5_IJNS4_1CILi4EEENSA_ILi2EEENSA_ILi1EEEEEEEENS5_IJNSA_ILi128EEENSA_ILi256EEENSA_ILi64EEEEEENS_10tfloat32_tENS5_IJlSD_lEEESK_SL_NS4_8TiledMMAINS4_8MMA_AtomIJNS4_23SM100_MMA_TF32_2x1SM_SSISK_SK_fLi128ELi256ELNS4_4UMMA5MajorE0ELSQ_0ELNSP_7ScaleInE0ELSR_0EEEEEENS4_6LayoutINS5_IJSD_SD_SD_EEENS5_IJNSA_ILi0EEESW_SW_EEEEENS5_IJNS4_10UnderscoreESZ_SZ_EEEEENS4_28SM100_TMA_2SM_LOAD_MULTICASTENS4_14ComposedLayoutINS4_7SwizzleILi3ELi4ELi3EEENS4_18smem_ptr_flag_bitsILi32EEENSU_INS5_IJNSA_ILi8EEENSA_ILi32EEEEEENS5_IJS19_SD_EEEEEEEvNS4_8identityES12_S1D_vS1E_EENS_8epilogue10collective18CollectiveEpilogueINS1G_23Sm100TmaWarpSpecializedILi4ELi2ELi16ELb1ELb0EEEJNS5_IJSI_SH_SI_EEENS5_IJNSU_ISI_SD_EENSU_INS5_IJNSA_ILi16EEESC_EEENS5_IJSD_SG_EEEEEEEESK_SL_SK_SL_NS1G_6fusion15FusionCallbacksIS1K_NS1S_17LinearCombinationISK_fSK_fLNS_15FloatRoundStyleE2EEES1L_S1R_JEEENS4_5SM1004TMEM4LOAD26SM100_TMEM_LOAD_32dp32b16xENS4_13SM90_TMA_LOADENS13_INS14_ILi2ELi4ELi3EEES17_NSU_INS5_IJS18_S1N_EEENS5_IJS1N_SD_EEEEEEENS4_39AutoVectorizingCopyWithAssumedAlignmentILi128EEENS4_14SM90_TMA_STOREES27_S29_S29_EEEvvEEEEvNT_6ParamsE,"a",@progbits
	.sectionflags	@""
	.align	4
.nv.constant0._ZN7cutlass13device_kernelINS_4gemm6kernel13GemmUniversalIN4cute5tupleIJiiiiEEENS1_10collective13CollectiveMmaINS1_35MainloopSm100TmaUmmaWarpSpecializedILi4ELi2ELi4ENS5_IJNS4_1CILi4EEENSA_ILi2EEENSA_ILi1EEEEEEEENS5_IJNSA_ILi128EEENSA_ILi256EEENSA_ILi64EEEEEENS_10tfloat32_tENS5_IJlSD_lEEESK_SL_NS4_8TiledMMAINS4_8MMA_AtomIJNS4_23SM100_MMA_TF32_2x1SM_SSISK_SK_fLi128ELi256ELNS4_4UMMA5MajorE0ELSQ_0ELNSP_7ScaleInE0ELSR_0EEEEEENS4_6LayoutINS5_IJSD_SD_SD_EEENS5_IJNSA_ILi0EEESW_SW_EEEEENS5_IJNS4_10UnderscoreESZ_SZ_EEEEENS4_28SM100_TMA_2SM_LOAD_MULTICASTENS4_14ComposedLayoutINS4_7SwizzleILi3ELi4ELi3EEENS4_18smem_ptr_flag_bitsILi32EEENSU_INS5_IJNSA_ILi8EEENSA_ILi32EEEEEENS5_IJS19_SD_EEEEEEEvNS4_8identityES12_S1D_vS1E_EENS_8epilogue10collective18CollectiveEpilogueINS1G_23Sm100TmaWarpSpecializedILi4ELi2ELi16ELb1ELb0EEEJNS5_IJSI_SH_SI_EEENS5_IJNSU_ISI_SD_EENSU_INS5_IJNSA_ILi16EEESC_EEENS5_IJSD_SG_EEEEEEEESK_SL_SK_SL_NS1G_6fusion15FusionCallbacksIS1K_NS1S_17LinearCombinationISK_fSK_fLNS_15FloatRoundStyleE2EEES1L_S1R_JEEENS4_5SM1004TMEM4LOAD26SM100_TMEM_LOAD_32dp32b16xENS4_13SM90_TMA_LOADENS13_INS14_ILi2ELi4ELi3EEES17_NSU_INS5_IJS18_S1N_EEENS5_IJS1N_SD_EEEEEEENS4_39AutoVectorizingCopyWithAssumedAlignmentILi128EEENS4_14SM90_TMA_STOREES27_S29_S29_EEEvvEEEEvNT_6ParamsE:
	.zero		2944


//--------------------- SYMBOLS --------------------------

	.type		.nv.reservedSmem.offset0,@object
	.size		.nv.reservedSmem.offset0,0x4
	.type		.nv.reservedSmem.cap,@object
	.size		.nv.reservedSmem.cap,0x4
	.type		__assertfail,@function
